	.headerflags	@"EF_CUDA_TEXMODE_UNIFIED EF_CUDA_64BIT_ADDRESS EF_CUDA_SM86 EF_CUDA_VIRTUAL_SM(EF_CUDA_SM86)"
	.elftype	@"ET_EXEC"


//--------------------- .nv.info                  --------------------------
	.section	.nv.info,"",@"SHT_CUDA_INFO"
	.align	4


	//----- nvinfo : EIATTR_REGCOUNT
	.align		4
        /*0000*/ 	.byte	0x04, 0x2f
        /*0002*/ 	.short	(.L_1 - .L_0)
	.align		4
.L_0:
        /*0004*/ 	.word	index@(triton_mm)
        /*0008*/ 	.word	0x00000048


	//----- nvinfo : EIATTR_MAX_STACK_SIZE
	.align		4
.L_1:
        /*000c*/ 	.byte	0x04, 0x23
        /*000e*/ 	.short	(.L_3 - .L_2)
	.align		4
.L_2:
        /*0010*/ 	.word	index@(triton_mm)
        /*0014*/ 	.word	0x00000000


	//----- nvinfo : EIATTR_MIN_STACK_SIZE
	.align		4
.L_3:
        /*0018*/ 	.byte	0x04, 0x12
        /*001a*/ 	.short	(.L_5 - .L_4)
	.align		4
.L_4:
        /*001c*/ 	.word	index@(triton_mm)
        /*0020*/ 	.word	0x00000000


	//----- nvinfo : EIATTR_FRAME_SIZE
	.align		4
.L_5:
        /*0024*/ 	.byte	0x04, 0x11
        /*0026*/ 	.short	(.L_7 - .L_6)
	.align		4
.L_6:
        /*0028*/ 	.word	index@(triton_mm)
        /*002c*/ 	.word	0x00000000
.L_7:


//--------------------- .nv.info.triton_mm        --------------------------
	.section	.nv.info.triton_mm,"",@"SHT_CUDA_INFO"
	.align	4


	//----- nvinfo : EIATTR_CUDA_API_VERSION
	.align		4
        /*0000*/ 	.byte	0x04, 0x37
        /*0002*/ 	.short	(.L_9 - .L_8)
.L_8:
        /*0004*/ 	.word	0x0000007b


	//----- nvinfo : EIATTR_SW2861232_WAR
	.align		4
.L_9:
        /*0008*/ 	.byte	0x01, 0x35
	.zero		2


	//----- nvinfo : EIATTR_PARAM_CBANK
	.align		4
        /*000c*/ 	.byte	0x04, 0x0a
        /*000e*/ 	.short	(.L_11 - .L_10)
	.align		4
.L_10:
        /*0010*/ 	.word	index@(.nv.constant0.triton_mm)
        /*0014*/ 	.short	0x0160
        /*0016*/ 	.short	0x0024


	//----- nvinfo : EIATTR_CBANK_PARAM_SIZE
	.align		4
.L_11:
        /*0018*/ 	.byte	0x03, 0x19
        /*001a*/ 	.short	0x0024


	//----- nvinfo : EIATTR_KPARAM_INFO
	.align		4
        /*001c*/ 	.byte	0x04, 0x17
        /*001e*/ 	.short	(.L_13 - .L_12)
.L_12:
        /*0020*/ 	.word	0x00000000
        /*0024*/ 	.short	0x0004
        /*0026*/ 	.short	0x0020
        /*0028*/ 	.byte	0x00, 0xf0, 0x11, 0x00


	//----- nvinfo : EIATTR_KPARAM_INFO
	.align		4
.L_13:
        /*002c*/ 	.byte	0x04, 0x17
        /*002e*/ 	.short	(.L_15 - .L_14)
.L_14:
        /*0030*/ 	.word	0x00000000
        /*0034*/ 	.short	0x0003
        /*0036*/ 	.short	0x0018
        /*0038*/ 	.byte	0x00, 0xf0, 0x21, 0x00


	//----- nvinfo : EIATTR_KPARAM_INFO
	.align		4
.L_15:
        /*003c*/ 	.byte	0x04, 0x17
        /*003e*/ 	.short	(.L_17 - .L_16)
.L_16:
        /*0040*/ 	.word	0x00000000
        /*0044*/ 	.short	0x0002
        /*0046*/ 	.short	0x0010
        /*0048*/ 	.byte	0x00, 0xf0, 0x21, 0x00


	//----- nvinfo : EIATTR_KPARAM_INFO
	.align		4
.L_17:
        /*004c*/ 	.byte	0x04, 0x17
        /*004e*/ 	.short	(.L_19 - .L_18)
.L_18:
        /*0050*/ 	.word	0x00000000
        /*0054*/ 	.short	0x0001
        /*0056*/ 	.short	0x0008
        /*0058*/ 	.byte	0x00, 0xf0, 0x21, 0x00


	//----- nvinfo : EIATTR_KPARAM_INFO
	.align		4
.L_19:
        /*005c*/ 	.byte	0x04, 0x17
        /*005e*/ 	.short	(.L_21 - .L_20)
.L_20:
        /*0060*/ 	.word	0x00000000
        /*0064*/ 	.short	0x0000
        /*0066*/ 	.short	0x0000
        /*0068*/ 	.byte	0x00, 0xf0, 0x21, 0x00


	//----- nvinfo : EIATTR_MAXREG_COUNT
	.align		4
.L_21:
        /*006c*/ 	.byte	0x03, 0x1b
        /*006e*/ 	.short	0x00ff


	//----- nvinfo : EIATTR_EXIT_INSTR_OFFSETS
	.align		4
        /*0070*/ 	.byte	0x04, 0x1c
        /*0072*/ 	.short	(.L_23 - .L_22)


	//   ....[0]....
.L_22:
        /*0074*/ 	.word	0x00000040


	//   ....[1]....
        /*0078*/ 	.word	0x000022a0


	//   ....[2]....
        /*007c*/ 	.word	0x000022c0


	//----- nvinfo : EIATTR_MAX_THREADS
	.align		4
.L_23:
        /*0080*/ 	.byte	0x04, 0x05
        /*0082*/ 	.short	(.L_25 - .L_24)
.L_24:
        /*0084*/ 	.word	0x00000100
        /*0088*/ 	.word	0x00000001
        /*008c*/ 	.word	0x00000001
.L_25:


//--------------------- .nv.rel.action            --------------------------
	.section	.nv.rel.action,"",@"SHT_CUDA_RELOCINFO"
	.align	8
	.sectionentsize	8
        /*0000*/ 	.byte	0x73, 0x00, 0x00, 0x00, 0x00, 0x00, 0x00, 0x00, 0x00, 0x00, 0x00, 0x11, 0x25, 0x00, 0x05, 0x36


//--------------------- .nv.constant0.triton_mm   --------------------------
	.section	.nv.constant0.triton_mm,"a",@progbits
	.align	4
.nv.constant0.triton_mm:
	.zero		388


//--------------------- .text.triton_mm           --------------------------
	.section	.text.triton_mm,"ax",@progbits
	.sectionflags	@"SHF_BARRIERS=1"
	.sectioninfo	@"SHI_REGISTERS=72"
	.align	128
        .global         triton_mm
        .type           triton_mm,@function
        .size           triton_mm,(.L_x_3 - triton_mm)
        .other          triton_mm,@"STO_CUDA_ENTRY STV_DEFAULT"
triton_mm:
.text.triton_mm:
[----:B------:R-:W-:-:S02]  /*0000*/  MOV R1, c[0x0][0x28] ;  /* 0x00000a0000017a02 */ /* 0x000fc40000000f00 */
[----:B------:R-:W-:-:S05]  /*0010*/  MOV R62, c[0x0][0x180] ;  /* 0x00006000003e7a02 */ /* 0x000fca0000000f00 */
[----:B------:R-:W-:-:S05]  /*0020*/  IMAD R0, R62, 0x1900, RZ ;  /* 0x000019003e007824 */ /* 0x000fca00078e02ff */
[----:B------:R-:W-:-:S13]  /*0030*/  ISETP.NE.AND P0, PT, R0, RZ, PT ;  /* 0x000000ff0000720c */ /* 0x000fda0003f05270 */
[----:B------:R-:W-:Y:S05]  /*0040*/  @!P0 EXIT ;  /* 0x000000000000894d */ /* 0x000fea0003800000 */
[----:B------:R-:W1:Y:S01]  /*0050*/  S2R R9, SR_CTAID.X ;  /* 0x0000000000097919 */ /* 0x000e620000002500 */
[----:B------:R-:W-:Y:S01]  /*0060*/  IMAD R62, R62, 0x32, RZ ;  /* 0x000000323e3e7824 */ /* 0x000fe200078e02ff */
[----:B------:R-:W-:Y:S01]  /*0070*/  ULDC.64 UR8, c[0x0][0x118] ;  /* 0x0000460000087ab9 */ /* 0x000fe20000000a00 */
[----:B------:R-:W-:Y:S01]  /*0080*/  MOV R52, 0x3 ;  /* 0x0000000300347802 */ /* 0x000fe20000000f00 */
[----:B------:R-:W2:Y:S01]  /*0090*/  S2R R60, SR_TID.X ;  /* 0x00000000003c7919 */ /* 0x000ea20000002100 */
[----:B------:R-:W-:Y:S01]  /*00a0*/  MOV R51, 0xffffffe0 ;  /* 0xffffffe000337802 */ /* 0x000fe20000000f00 */
[----:B------:R-:W-:Y:S01]  /*00b0*/  CS2R R32, SRZ ;  /* 0x0000000000207805 */ /* 0x000fe2000001ff00 */
[----:B------:R-:W-:Y:S01]  /*00c0*/  IADD3 R0, R62, 0x3f, RZ ;  /* 0x0000003f3e007810 */ /* 0x000fe20007ffe0ff */
[----:B------:R-:W-:Y:S01]  /*00d0*/  CS2R R38, SRZ ;  /* 0x0000000000267805 */ /* 0x000fe2000001ff00 */
[----:B------:R-:W-:Y:S01]  /*00e0*/  IABS R12, R62 ;  /* 0x0000003e000c7213 */ /* 0x000fe20000000000 */
[----:B------:R-:W-:Y:S01]  /*00f0*/  CS2R R46, SRZ ;  /* 0x00000000002e7805 */ /* 0x000fe2000001ff00 */
[----:B------:R-:W-:Y:S01]  /*0100*/  SHF.R.S32.HI R3, RZ, 0x1f, R0 ;  /* 0x0000001fff037819 */ /* 0x000fe20000011400 */
[----:B------:R-:W-:Y:S01]  /*0110*/  CS2R R34, SRZ ;  /* 0x0000000000227805 */ /* 0x000fe2000001ff00 */
[----:B------:R-:W-:-:S02]  /*0120*/  UMOV UR6, 0x8000 ;  /* 0x0000800000067882 */ /* 0x000fc40000000000 */
[----:B------:R-:W-:Y:S01]  /*0130*/  LEA.HI R3, R3, R0, RZ, 0x6 ;  /* 0x0000000003037211 */ /* 0x000fe200078f30ff */
[----:B------:R-:W-:Y:S02]  /*0140*/  UMOV UR4, URZ ;  /* 0x0000003f00047c82 */ /* 0x000fe40008000000 */
[----:B------:R-:W-:Y:S01]  /*0150*/  UMOV UR5, URZ ;  /* 0x0000003f00057c82 */ /* 0x000fe20008000000 */
[----:B-1----:R-:W-:Y:S02]  /*0160*/  SHF.R.S32.HI R2, RZ, 0x1f, R9 ;  /* 0x0000001fff027819 */ /* 0x002fe40000011409 */
[-C--:B------:R-:W-:Y:S02]  /*0170*/  IABS R10, R9.reuse ;  /* 0x00000009000a7213 */ /* 0x080fe40000000000 */
[----:B------:R-:W-:Y:S02]  /*0180*/  LEA.HI R4, R2, R9, RZ, 0x5 ;  /* 0x0000000902047211 */ /* 0x000fe400078f28ff */
[----:B------:R-:W-:-:S02]  /*0190*/  ISETP.GE.AND P1, PT, R9, RZ, PT ;  /* 0x000000ff0900720c */ /* 0x000fc40003f26270 */
[----:B------:R-:W-:Y:S02]  /*01a0*/  SHF.R.S32.HI R2, RZ, 0x5, R4 ;  /* 0x00000005ff027819 */ /* 0x000fe40000011404 */
[----:B------:R-:W-:Y:S02]  /*01b0*/  LOP3.LUT R4, R4, 0xffffffe0, RZ, 0xc0, !PT ;  /* 0xffffffe004047812 */ /* 0x000fe400078ec0ff */
[----:B------:R-:W-:Y:S02]  /*01c0*/  SHF.L.U32 R0, R2, 0x3, RZ ;  /* 0x0000000302007819 */ /* 0x000fe400000006ff */
[----:B------:R-:W-:Y:S02]  /*01d0*/  IADD3 R4, -R4, R9, RZ ;  /* 0x0000000904047210 */ /* 0x000fe40007ffe1ff */
[----:B------:R-:W-:Y:S02]  /*01e0*/  LEA.HI.SX32 R3, R3, -R0, 0x1a ;  /* 0x8000000003037211 */ /* 0x000fe400078fd2ff */
[----:B--2---:R-:W-:-:S02]  /*01f0*/  SHF.R.U32.HI R61, RZ, 0x3, R60 ;  /* 0x00000003ff3d7819 */ /* 0x004fc4000001163c */
[----:B------:R-:W-:Y:S02]  /*0200*/  IMNMX R5, R3, 0x8, PT ;  /* 0x0000000803057817 */ /* 0x000fe40003800200 */
[----:B------:R-:W-:Y:S02]  /*0210*/  SGXT.U32 R61, R61, 0x5 ;  /* 0x000000053d3d781a */ /* 0x000fe40000000000 */
[----:B------:R-:W-:Y:S02]  /*0220*/  IABS R11, R5 ;  /* 0x00000005000b7213 */ /* 0x000fe40000000000 */
[C---:B------:R-:W-:Y:S02]  /*0230*/  SHF.L.U32 R58, R60.reuse, 0x2, RZ ;  /* 0x000000023c3a7819 */ /* 0x040fe400000006ff */
[----:B------:R-:W1:Y:S01]  /*0240*/  I2F.RP R6, R11 ;  /* 0x0000000b00067306 */ /* 0x000e620000209400 */
[----:B------:R-:W-:Y:S02]  /*0250*/  SHF.L.U32 R55, R60, 0x1, RZ ;  /* 0x000000013c377819 */ /* 0x000fe400000006ff */
[----:B------:R-:W-:-:S02]  /*0260*/  LOP3.LUT R56, R58, 0x1c, RZ, 0xc0, !PT ;  /* 0x0000001c3a387812 */ /* 0x000fc400078ec0ff */
[----:B------:R-:W-:Y:S02]  /*0270*/  SHF.R.U32.HI R60, RZ, 0x3, R60 ;  /* 0x00000003ff3c7819 */ /* 0x000fe4000001163c */
[----:B------:R-:W-:Y:S02]  /*0280*/  LEA R59, R61, R56, 0x5 ;  /* 0x000000383d3b7211 */ /* 0x000fe400078e28ff */
[----:B------:R-:W-:Y:S02]  /*0290*/  IADD3 R54, -R56, 0x2c, RZ ;  /* 0x0000002c38367810 */ /* 0x000fe40007ffe1ff */
[----:B------:R-:W-:Y:S02]  /*02a0*/  SHF.L.U32 R59, R59, 0x2, RZ ;  /* 0x000000023b3b7819 */ /* 0x000fe400000006ff */
[----:B------:R-:W-:Y:S02]  /*02b0*/  LOP3.LUT R55, R55, 0x1e, RZ, 0xc0, !PT ;  /* 0x0000001e37377812 */ /* 0x000fe400078ec0ff */
[----:B------:R-:W-:Y:S01]  /*02c0*/  LOP3.LUT R53, R58, 0x7c0, RZ, 0xc0, !PT ;  /* 0x000007c03a357812 */ /* 0x000fe200078ec0ff */
[----:B-1----:R-:W1:Y:S01]  /*02d0*/  MUFU.RCP R6, R6 ;  /* 0x0000000600067308 */ /* 0x002e620000001000 */
[----:B------:R-:W-:-:S02]  /*02e0*/  IMNMX.U32 R54, R54, 0x2c, PT ;  /* 0x0000002c36367817 */ /* 0x000fc40003800000 */
[----:B-1----:R-:W-:-:S05]  /*02f0*/  IADD3 R2, R6, 0xffffffe, RZ ;  /* 0x0ffffffe06027810 */ /* 0x002fca0007ffe0ff */
[----:B------:R-:W1:Y:S08]  /*0300*/  I2F.RP R6, R12 ;  /* 0x0000000c00067306 */ /* 0x000e700000209400 */
[----:B------:R2:W3:Y:S08]  /*0310*/  F2I.FTZ.U32.TRUNC.NTZ R3, R2 ;  /* 0x0000000200037305 */ /* 0x0004f0000021f000 */
[----:B-1----:R-:W1:Y:S01]  /*0320*/  MUFU.RCP R6, R6 ;  /* 0x0000000600067308 */ /* 0x002e620000001000 */
[----:B--2---:R-:W-:-:S02]  /*0330*/  MOV R2, RZ ;  /* 0x000000ff00027202 */ /* 0x004fc40000000f00 */
[----:B---3--:R-:W-:-:S05]  /*0340*/  IADD3 R8, RZ, -R3, RZ ;  /* 0x80000003ff087210 */ /* 0x008fca0007ffe0ff */
[----:B------:R-:W-:Y:S01]  /*0350*/  IMAD R7, R8, R11, RZ ;  /* 0x0000000b08077224 */ /* 0x000fe200078e02ff */
[----:B------:R-:W-:-:S03]  /*0360*/  IABS R8, R5 ;  /* 0x0000000500087213 */ /* 0x000fc60000000000 */
[----:B------:R-:W-:Y:S01]  /*0370*/  IMAD.HI.U32 R7, R3, R7, R2 ;  /* 0x0000000703077227 */ /* 0x000fe200078e0002 */
[----:B------:R-:W-:Y:S02]  /*0380*/  MOV R3, R10 ;  /* 0x0000000a00037202 */ /* 0x000fe40000000f00 */
[----:B------:R-:W-:Y:S02]  /*0390*/  IADD3 R13, RZ, -R8, RZ ;  /* 0x80000008ff0d7210 */ /* 0x000fe40007ffe0ff */
[----:B------:R-:W-:Y:S01]  /*03a0*/  IABS R8, R4 ;  /* 0x0000000400087213 */ /* 0x000fe20000000000 */
[----:B------:R-:W-:Y:S01]  /*03b0*/  IMAD.HI.U32 R2, R7, R3, RZ ;  /* 0x0000000307027227 */ /* 0x000fe200078e00ff */
[----:B------:R-:W-:-:S03]  /*03c0*/  LOP3.LUT R4, R4, R5, RZ, 0x3c, !PT ;  /* 0x0000000504047212 */ /* 0x000fc600078e3cff */
[----:B------:R-:W-:Y:S01]  /*03d0*/  IMAD R2, R2, R13, R3 ;  /* 0x0000000d02027224 */ /* 0x000fe200078e0203 */
[----:B-1----:R-:W-:Y:S01]  /*03e0*/  IADD3 R3, R6, 0xffffffe, RZ ;  /* 0x0ffffffe06037810 */ /* 0x002fe20007ffe0ff */
[----:B------:R-:W-:Y:S01]  /*03f0*/  IMAD.HI.U32 R6, R7, R8, RZ ;  /* 0x0000000807067227 */ /* 0x000fe200078e00ff */
[----:B------:R-:W-:Y:S02]  /*0400*/  LOP3.LUT R7, RZ, R5, RZ, 0x33, !PT ;  /* 0x00000005ff077212 */ /* 0x000fe400078e33ff */
[C---:B------:R-:W-:Y:S01]  /*0410*/  ISETP.GT.U32.AND P0, PT, R11.reuse, R2, PT ;  /* 0x000000020b00720c */ /* 0x040fe20003f04070 */
[----:B------:R-:W-:Y:S01]  /*0420*/  IMAD R8, R6, R13, R8 ;  /* 0x0000000d06087224 */ /* 0x000fe200078e0208 */
[----:B------:R-:W1:Y:S04]  /*0430*/  F2I.FTZ.U32.TRUNC.NTZ R3, R3 ;  /* 0x0000000300037305 */ /* 0x000e68000021f000 */
[----:B------:R-:W-:-:S07]  /*0440*/  ISETP.GT.U32.AND P3, PT, R11, R8, PT ;  /* 0x000000080b00720c */ /* 0x000fce0003f64070 */
[----:B------:R-:W-:-:S04]  /*0450*/  @!P0 IADD3 R2, R2, -R11, RZ ;  /* 0x8000000b02028210 */ /* 0x000fc80007ffe0ff */
[----:B------:R-:W-:Y:S02]  /*0460*/  ISETP.GT.U32.AND P0, PT, R11, R2, PT ;  /* 0x000000020b00720c */ /* 0x000fe40003f04070 */
[----:B-1----:R-:W-:Y:S02]  /*0470*/  IADD3 R13, RZ, -R3, RZ ;  /* 0x80000003ff0d7210 */ /* 0x002fe40007ffe0ff */
[-C--:B------:R-:W-:Y:S02]  /*0480*/  @!P3 IADD3 R8, R8, -R11.reuse, RZ ;  /* 0x8000000b0808b210 */ /* 0x080fe40007ffe0ff */
[----:B------:R-:W-:Y:S02]  /*0490*/  @!P3 IADD3 R6, R6, 0x1, RZ ;  /* 0x000000010606b810 */ /* 0x000fe40007ffe0ff */
[----:B------:R-:W-:-:S05]  /*04a0*/  ISETP.GE.U32.AND P2, PT, R8, R11, PT ;  /* 0x0000000b0800720c */ /* 0x000fca0003f46070 */
[----:B------:R-:W-:Y:S02]  /*04b0*/  @!P0 IADD3 R2, R2, -R11, RZ ;  /* 0x8000000b02028210 */ /* 0x000fe40007ffe0ff */
[----:B------:R-:W-:Y:S02]  /*04c0*/  ISETP.NE.AND P0, PT, R5, RZ, PT ;  /* 0x000000ff0500720c */ /* 0x000fe40003f05270 */
[----:B------:R-:W-:Y:S02]  /*04d0*/  @!P1 IADD3 R2, -R2, RZ, RZ ;  /* 0x000000ff02029210 */ /* 0x000fe40007ffe1ff */
[----:B------:R-:W-:Y:S02]  /*04e0*/  ISETP.GE.AND P1, PT, R4, RZ, PT ;  /* 0x000000ff0400720c */ /* 0x000fe40003f26270 */
[----:B------:R-:W-:Y:S02]  /*04f0*/  SEL R9, R7, R2, !P0 ;  /* 0x0000000207097207 */ /* 0x000fe40004000000 */
[----:B------:R-:W-:-:S02]  /*0500*/  MOV R2, RZ ;  /* 0x000000ff00027202 */ /* 0x000fc40000000f00 */
[----:B------:R-:W-:Y:S01]  /*0510*/  IADD3 R10, R0, R9, RZ ;  /* 0x00000009000a7210 */ /* 0x000fe20007ffe0ff */
[----:B------:R-:W-:Y:S01]  /*0520*/  IMAD R9, R13, R12, RZ ;  /* 0x0000000c0d097224 */ /* 0x000fe200078e02ff */
[----:B------:R-:W-:Y:S02]  /*0530*/  @P2 IADD3 R6, R6, 0x1, RZ ;  /* 0x0000000106062810 */ /* 0x000fe40007ffe0ff */
[----:B------:R-:W-:Y:S01]  /*0540*/  SHF.L.U32 R10, R10, 0x6, RZ ;  /* 0x000000060a0a7819 */ /* 0x000fe200000006ff */
[----:B------:R-:W-:Y:S01]  /*0550*/  IMAD.HI.U32 R3, R3, R9, R2 ;  /* 0x0000000903037227 */ /* 0x000fe200078e0002 */
[----:B------:R-:W-:Y:S02]  /*0560*/  IABS R9, R62 ;  /* 0x0000003e00097213 */ /* 0x000fe40000000000 */
[C---:B------:R-:W-:Y:S02]  /*0570*/  LOP3.LUT R0, R10.reuse, R61, RZ, 0xfc, !PT ;  /* 0x0000003d0a007212 */ /* 0x040fe400078efcff */
[----:B------:R-:W-:-:S02]  /*0580*/  LOP3.LUT R2, R10, 0x20, R61, 0xfe, !PT ;  /* 0x000000200a027812 */ /* 0x000fc400078efe3d */
[----:B------:R-:W-:Y:S02]  /*0590*/  IABS R5, R0 ;  /* 0x0000000000057213 */ /* 0x000fe40000000000 */
[----:B------:R-:W-:Y:S02]  /*05a0*/  IABS R10, R2 ;  /* 0x00000002000a7213 */ /* 0x000fe40000000000 */
[----:B------:R-:W-:Y:S01]  /*05b0*/  IADD3 R8, RZ, -R9, RZ ;  /* 0x80000009ff087210 */ /* 0x000fe20007ffe0ff */
[C---:B------:R-:W-:Y:S01]  /*05c0*/  IMAD.HI.U32 R4, R3.reuse, R5, RZ ;  /* 0x0000000503047227 */ /* 0x040fe200078e00ff */
[----:B------:R-:W-:Y:S02]  /*05d0*/  @!P1 IADD3 R6, -R6, RZ, RZ ;  /* 0x000000ff06069210 */ /* 0x000fe40007ffe1ff */
[----:B------:R-:W-:Y:S01]  /*05e0*/  ISETP.GE.AND P1, PT, R2, RZ, PT ;  /* 0x000000ff0200720c */ /* 0x000fe20003f26270 */
[----:B------:R-:W-:-:S04]  /*05f0*/  IMAD.HI.U32 R3, R3, R10, RZ ;  /* 0x0000000a03037227 */ /* 0x000fc800078e00ff */
[-C--:B------:R-:W-:Y:S02]  /*0600*/  IMAD R4, R4, R8.reuse, R5 ;  /* 0x0000000804047224 */ /* 0x080fe400078e0205 */
[----:B------:R-:W-:Y:S01]  /*0610*/  IMAD R5, R3, R8, R10 ;  /* 0x0000000803057224 */ /* 0x000fe200078e020a */
[----:B------:R-:W-:Y:S02]  /*0620*/  SEL R3, R7, R6, !P0 ;  /* 0x0000000607037207 */ /* 0x000fe40004000000 */
[C---:B------:R-:W-:Y:S02]  /*0630*/  ISETP.GT.U32.AND P2, PT, R12.reuse, R4, PT ;  /* 0x000000040c00720c */ /* 0x040fe40003f44070 */
[----:B------:R-:W-:Y:S02]  /*0640*/  ISETP.GT.U32.AND P3, PT, R12, R5, PT ;  /* 0x000000050c00720c */ /* 0x000fe40003f64070 */
[----:B------:R-:W-:Y:S02]  /*0650*/  SHF.R.S32.HI R6, RZ, 0x1a, R3 ;  /* 0x0000001aff067819 */ /* 0x000fe40000011403 */
[----:B------:R-:W-:-:S02]  /*0660*/  SHF.L.U32 R3, R3, 0x5, RZ ;  /* 0x0000000503037819 */ /* 0x000fc400000006ff */
[----:B------:R-:W-:Y:S02]  /*0670*/  SGXT R6, R6, 0x1 ;  /* 0x000000010606781a */ /* 0x000fe40000000200 */
[----:B------:R-:W-:Y:S02]  /*0680*/  LOP3.LUT R9, R3, R61, RZ, 0xfc, !PT ;  /* 0x0000003d03097212 */ /* 0x000fe400078efcff */
[----:B------:R-:W-:Y:S02]  /*0690*/  ISETP.GE.AND P0, PT, R0, RZ, PT ;  /* 0x000000ff0000720c */ /* 0x000fe40003f06270 */
[-C--:B------:R-:W-:Y:S02]  /*06a0*/  @!P2 IADD3 R4, R4, -R12.reuse, RZ ;  /* 0x8000000c0404a210 */ /* 0x080fe40007ffe0ff */
[----:B------:R-:W-:Y:S02]  /*06b0*/  @!P3 IADD3 R5, R5, -R12, RZ ;  /* 0x8000000c0505b210 */ /* 0x000fe40007ffe0ff */
[----:B------:R-:W-:-:S02]  /*06c0*/  ISETP.GT.U32.AND P2, PT, R12, R4, PT ;  /* 0x000000040c00720c */ /* 0x000fc40003f44070 */
[----:B------:R-:W-:Y:S02]  /*06d0*/  ISETP.GT.U32.AND P3, PT, R12, R5, PT ;  /* 0x000000050c00720c */ /* 0x000fe40003f64070 */
[----:B------:R-:W-:Y:S02]  /*06e0*/  LEA.HI R6, R6, R9, RZ, 0x7 ;  /* 0x0000000906067211 */ /* 0x000fe400078f38ff */
[----:B------:R-:W-:Y:S02]  /*06f0*/  LOP3.LUT R7, RZ, R62, RZ, 0x33, !PT ;  /* 0x0000003eff077212 */ /* 0x000fe400078e33ff */
[----:B------:R-:W-:-:S04]  /*0700*/  LOP3.LUT R6, R6, 0xffffff80, RZ, 0xc0, !PT ;  /* 0xffffff8006067812 */ /* 0x000fc800078ec0ff */
[----:B------:R-:W-:Y:S02]  /*0710*/  IADD3 R9, R9, -R6, RZ ;  /* 0x8000000609097210 */ /* 0x000fe40007ffe0ff */
[-C--:B------:R-:W-:Y:S02]  /*0720*/  @!P2 IADD3 R4, R4, -R12.reuse, RZ ;  /* 0x8000000c0404a210 */ /* 0x080fe40007ffe0ff */
[----:B------:R-:W-:Y:S01]  /*0730*/  @!P3 IADD3 R5, R5, -R12, RZ ;  /* 0x8000000c0505b210 */ /* 0x000fe20007ffe0ff */
[----:B------:R-:W-:Y:S01]  /*0740*/  IMAD R13, R9, 0xac, R56 ;  /* 0x000000ac090d7824 */ /* 0x000fe200078e0238 */
[----:B------:R-:W-:Y:S02]  /*0750*/  ISETP.NE.AND P2, PT, R62, RZ, PT ;  /* 0x000000ff3e00720c */ /* 0x000fe40003f45270 */
[----:B------:R-:W-:Y:S02]  /*0760*/  MOV R6, R5 ;  /* 0x0000000500067202 */ /* 0x000fe40000000f00 */
[----:B------:R-:W-:-:S02]  /*0770*/  @!P0 IADD3 R4, -R4, RZ, RZ ;  /* 0x000000ff04048210 */ /* 0x000fc40007ffe1ff */
[----:B------:R-:W-:Y:S02]  /*0780*/  @!P1 IADD3 R6, -R6, RZ, RZ ;  /* 0x000000ff06069210 */ /* 0x000fe40007ffe1ff */
[----:B------:R-:W-:Y:S02]  /*0790*/  LOP3.LUT R5, R61, 0x20, RZ, 0xfc, !PT ;  /* 0x000000203d057812 */ /* 0x000fe400078efcff */
[C---:B------:R-:W-:Y:S02]  /*07a0*/  SEL R11, R7.reuse, R4, !P2 ;  /* 0x00000004070b7207 */ /* 0x040fe40005000000 */
[----:B------:R-:W-:Y:S02]  /*07b0*/  SEL R7, R7, R6, !P2 ;  /* 0x0000000607077207 */ /* 0x000fe40005000000 */
[----:B------:R-:W-:Y:S02]  /*07c0*/  MOV R4, 0x4 ;  /* 0x0000000400047802 */ /* 0x000fe40000000f00 */
[----:B------:R-:W-:Y:S01]  /*07d0*/  LEA R57, R5, R56, 0x5 ;  /* 0x0000003805397211 */ /* 0x000fe200078e28ff */
[----:B------:R-:W-:-:S02]  /*07e0*/  IMAD R5, R11, 0xac, R56 ;  /* 0x000000ac0b057824 */ /* 0x000fc400078e0238 */
[----:B------:R-:W-:Y:S01]  /*07f0*/  IMAD R7, R7, 0xac, R56 ;  /* 0x000000ac07077824 */ /* 0x000fe200078e0238 */
[----:B------:R-:W-:Y:S01]  /*0800*/  SHF.L.U32 R57, R57, 0x2, RZ ;  /* 0x0000000239397819 */ /* 0x000fe200000006ff */
[----:B------:R-:W-:-:S04]  /*0810*/  IMAD.WIDE R8, R5, R4, c[0x0][0x168] ;  /* 0x00005a0005087625 */ /* 0x000fc800078e0204 */
[-C--:B------:R-:W-:Y:S01]  /*0820*/  IMAD.WIDE R10, R7, R4.reuse, c[0x0][0x168] ;  /* 0x00005a00070a7625 */ /* 0x080fe200078e0204 */
[----:B------:R1:W-:Y:S01]  /*0830*/  LDGSTS.E.BYPASS.128 [R59], [R8.64] ;  /* 0x00000000083b7fae */ /* 0x0003e2000b901c48 */
[----:B------:R-:W-:Y:S02]  /*0840*/  IADD3 R50, P2, R8, 0x200, RZ ;  /* 0x0000020008327810 */ /* 0x000fe40007f5e0ff */
[----:B------:R-:W-:Y:S01]  /*0850*/  IMAD.WIDE R12, R13, R4, c[0x0][0x170] ;  /* 0x00005c000d0c7625 */ /* 0x000fe200078e0204 */
[----:B------:R1:W-:Y:S01]  /*0860*/  LDGSTS.E.BYPASS.128 [R57], [R10.64] ;  /* 0x000000000a397fae */ /* 0x0003e2000b901c48 */
[----:B------:R-:W-:Y:S02]  /*0870*/  IADD3 R48, P1, R10, 0x200, RZ ;  /* 0x000002000a307810 */ /* 0x000fe40007f3e0ff */
[----:B------:R-:W-:Y:S01]  /*0880*/  IADD3.X R49, RZ, R9, RZ, P2, !PT ;  /* 0x00000009ff317210 */ /* 0x000fe200017fe4ff */
[----:B------:R-:W0:Y:S01]  /*0890*/  LDGDEPBAR ;  /* 0x00000000000079af */ /* 0x000e220000000000 */
[----:B------:R-:W-:-:S02]  /*08a0*/  IADD3 R6, P0, R12, 0x200, RZ ;  /* 0x000002000c067810 */ /* 0x000fc40007f1e0ff */
[----:B------:R-:W-:Y:S01]  /*08b0*/  IADD3.X R7, RZ, R11, RZ, P1, !PT ;  /* 0x0000000bff077210 */ /* 0x000fe20000ffe4ff */
[----:B------:R1:W-:Y:S01]  /*08c0*/  LDGSTS.E.BYPASS.128 [R59+0x8000], [R12.64] ;  /* 0x080000000c3b7fae */ /* 0x0003e2000b901c48 */
[----:B------:R-:W-:-:S03]  /*08d0*/  IADD3.X R5, RZ, R13, RZ, P0, !PT ;  /* 0x0000000dff057210 */ /* 0x000fc600007fe4ff */
[----:B------:R-:W0:Y:S04]  /*08e0*/  LDGDEPBAR ;  /* 0x00000000000079af */ /* 0x000e280000000000 */
[----:B------:R-:W-:Y:S06]  /*08f0*/  BAR.SYNC 0x0 ;  /* 0x0000000000007b1d */ /* 0x000fec0000000000 */
[----:B------:R-:W-:Y:S01]  /*0900*/  @!PT LDS RZ, [RZ] ;  /* 0x00000000fffff984 */ /* 0x000fe20000000800 */
[----:B------:R-:W-:Y:S01]  /*0910*/  @!PT LDS RZ, [RZ] ;  /* 0x00000000fffff984 */ /* 0x000fe20000000800 */
[----:B------:R-:W-:Y:S01]  /*0920*/  @!PT LDS RZ, [RZ] ;  /* 0x00000000fffff984 */ /* 0x000fe20000000800 */
[----:B------:R1:W-:Y:S04]  /*0930*/  LDGSTS.E.BYPASS.128 [R59+0x2000], [R8.64+0x80] ;  /* 0x02000080083b7fae */ /* 0x0003e8000b901c48 */
[----:B------:R1:W-:Y:S04]  /*0940*/  LDGSTS.E.BYPASS.128 [R57+0x2000], [R10.64+0x80] ;  /* 0x020000800a397fae */ /* 0x0003e8000b901c48 */
[----:B------:R-:W0:Y:S04]  /*0950*/  LDGDEPBAR ;  /* 0x00000000000079af */ /* 0x000e280000000000 */
[----:B------:R1:W-:Y:S04]  /*0960*/  LDGSTS.E.BYPASS.128 [R59+0x9000], [R12.64+0x80] ;  /* 0x090000800c3b7fae */ /* 0x0003e8000b901c48 */
        /* <DEDUP_REMOVED lines=18> */
[----:B------:R-:W0:Y:S01]  /*0a90*/  LDGDEPBAR ;  /* 0x00000000000079af */ /* 0x000e220000000000 */
[----:B------:R-:W-:-:S04]  /*0aa0*/  DEPBAR.LE SB0, 0x6 ;  /* 0x000081800000791a */ /* 0x000fc80000000000 */
[----:B-1----:R-:W-:Y:S06]  /*0ab0*/  BAR.SYNC 0x0 ;  /* 0x0000000000007b1d */ /* 0x002fec0000000000 */
.L_x_1:
[----:B------:R-:W-:Y:S01]  /*0ac0*/  LEA R63, R55, UR6, 0x7 ;  /* 0x00000006373f7c11 */ /* 0x000fe2000f8e38ff */
[----:B------:R-:W-:Y:S01]  /*0ad0*/  LDS.128 R16, [R53.X4+UR5] ;  /* 0x0000000535107984 */ /* 0x000fe20008004c00 */
[----:B------:R-:W-:Y:S01]  /*0ae0*/  IADD3 R52, R52, 0x1, RZ ;  /* 0x0000000134347810 */ /* 0x000fe20007ffe0ff */
[----:B------:R-:W-:Y:S01]  /*0af0*/  UIADD3 UR4, UR4, 0x1, URZ ;  /* 0x0000000104047890 */ /* 0x000fe2000fffe03f */
[----:B------:R-:W-:Y:S01]  /*0b00*/  IADD3 R51, R51, 0x20, RZ ;  /* 0x0000002033337810 */ /* 0x000fe20007ffe0ff */
[----:B------:R-:W1:Y:S01]  /*0b10*/  LDS.128 R8, [R63] ;  /* 0x000000003f087984 */ /* 0x000e620000000c00 */
[C---:B------:R-:W-:Y:S01]  /*0b20*/  ISETP.GE.AND P0, PT, R52.reuse, 0x4, PT ;  /* 0x000000043400780c */ /* 0x040fe20003f06270 */
[----:B------:R-:W-:Y:S01]  /*0b30*/  UISETP.GE.AND UP0, UPT, UR4, 0x4, UPT ;  /* 0x000000040400788c */ /* 0x000fe2000bf06270 */
[C---:B------:R-:W-:Y:S01]  /*0b40*/  ISETP.GE.U32.AND P1, PT, R51.reuse, R54, PT ;  /* 0x000000363300720c */ /* 0x040fe20003f26070 */
[----:B------:R-:W2:Y:S01]  /*0b50*/  LDS.128 R12, [R63+0x80] ;  /* 0x000080003f0c7984 */ /* 0x000ea20000000c00 */
[----:B------:R-:W-:Y:S01]  /*0b60*/  SEL R52, R52, RZ, !P0 ;  /* 0x000000ff34347207 */ /* 0x000fe20004000000 */
[----:B------:R-:W-:Y:S01]  /*0b70*/  USEL UR4, UR4, URZ, !UP0 ;  /* 0x0000003f04047287 */ /* 0x000fe2000c000000 */
[----:B------:R-:W-:Y:S01]  /*0b80*/  ISETP.GE.U32.AND P0, PT, R51, 0x8c, PT ;  /* 0x0000008c3300780c */ /* 0x000fe20003f06070 */
[----:B------:R-:W3:Y:S02]  /*0b90*/  LDS.128 R28, [R53.X4+UR5+0x1000] ;  /* 0x00100005351c7984 */ /* 0x000ee40008004c00 */
[----:B------:R-:W-:-:S02]  /*0ba0*/  ULEA UR6, UR4, 0x8000, 0xc ;  /* 0x0000800004067891 */ /* 0x000fc4000f8e603f */
[----:B------:R-:W4:Y:S04]  /*0bb0*/  LDS.128 R20, [R53.X4+UR5+0x1080] ;  /* 0x0010800535147984 */ /* 0x000f280008004c00 */
[----:B------:R-:W5:Y:S01]  /*0bc0*/  LDS.128 R24, [R53.X4+UR5+0x80] ;  /* 0x0000800535187984 */ /* 0x000f620008004c00 */
[C---:B-1----:R-:W-:Y:S01]  /*0bd0*/  FFMA R32, R16.reuse, R8, R32 ;  /* 0x0000000810207223 */ /* 0x042fe20000000020 */
[----:B--2---:R-:W-:-:S03]  /*0be0*/  FFMA R16, R16, R12, R33 ;  /* 0x0000000c10107223 */ /* 0x004fc60000000021 */
[C---:B------:R-:W-:Y:S01]  /*0bf0*/  FFMA R33, R17.reuse, R9, R32 ;  /* 0x0000000911217223 */ /* 0x040fe20000000020 */
[----:B------:R-:W-:Y:S01]  /*0c00*/  FFMA R17, R17, R13, R16 ;  /* 0x0000000d11117223 */ /* 0x000fe20000000010 */
[C---:B---3--:R-:W-:Y:S01]  /*0c10*/  FFMA R46, R28.reuse, R8, R46 ;  /* 0x000000081c2e7223 */ /* 0x048fe2000000002e */
[----:B------:R-:W-:Y:S01]  /*0c20*/  FFMA R28, R28, R12, R47 ;  /* 0x0000000c1c1c7223 */ /* 0x000fe2000000002f */
[C---:B------:R-:W-:Y:S01]  /*0c30*/  FFMA R16, R18.reuse, R10, R33 ;  /* 0x0000000a12107223 */ /* 0x040fe20000000021 */
[----:B------:R-:W-:Y:S01]  /*0c40*/  FFMA R18, R18, R14, R17 ;  /* 0x0000000e12127223 */ /* 0x000fe20000000011 */
[C---:B------:R-:W-:Y:S01]  /*0c50*/  FFMA R17, R29.reuse, R9, R46 ;  /* 0x000000091d117223 */ /* 0x040fe2000000002e */
[----:B------:R-:W-:Y:S01]  /*0c60*/  FFMA R29, R29, R13, R28 ;  /* 0x0000000d1d1d7223 */ /* 0x000fe2000000001c */
[C---:B----4-:R-:W-:Y:S01]  /*0c70*/  FFMA R28, R20.reuse, R12, R35 ;  /* 0x0000000c141c7223 */ /* 0x050fe20000000023 */
[-C--:B------:R-:W-:Y:S01]  /*0c80*/  FFMA R20, R20, R8.reuse, R34 ;  /* 0x0000000814147223 */ /* 0x080fe20000000022 */
[C---:B-----5:R-:W-:Y:S01]  /*0c90*/  FFMA R8, R24.reuse, R8, R38 ;  /* 0x0000000818087223 */ /* 0x060fe20000000026 */
[----:B------:R-:W-:Y:S01]  /*0ca0*/  FFMA R12, R24, R12, R39 ;  /* 0x0000000c180c7223 */ /* 0x000fe20000000027 */
[----:B------:R-:W-:Y:S01]  /*0cb0*/  LDS.128 R44, [R53.X4+UR5+0x10] ;  /* 0x00001005352c7984 */ /* 0x000fe20008004c00 */
[C---:B------:R-:W-:Y:S01]  /*0cc0*/  FFMA R24, R30.reuse, R10, R17 ;  /* 0x0000000a1e187223 */ /* 0x040fe20000000011 */
[-C--:B------:R-:W-:Y:S01]  /*0cd0*/  FFMA R30, R30, R14.reuse, R29 ;  /* 0x0000000e1e1e7223 */ /* 0x080fe2000000001d */
[----:B------:R-:W-:Y:S01]  /*0ce0*/  FFMA R17, R21, R9, R20 ;  /* 0x0000000915117223 */ /* 0x000fe20000000014 */
[----:B------:R-:W1:Y:S01]  /*0cf0*/  LDS.128 R36, [R63+0x10] ;  /* 0x000010003f247984 */ /* 0x000e620000000c00 */
[C---:B------:R-:W-:Y:S01]  /*0d00*/  FFMA R65, R31.reuse, R11, R24 ;  /* 0x0000000b1f417223 */ /* 0x040fe20000000018 */
[----:B------:R-:W-:Y:S01]  /*0d10*/  FFMA R67, R31, R15, R30 ;  /* 0x0000000f1f437223 */ /* 0x000fe2000000001e */
[----:B------:R-:W-:Y:S01]  /*0d20*/  FFMA R21, R21, R13, R28 ;  /* 0x0000000d15157223 */ /* 0x000fe2000000001c */
[----:B------:R-:W2:Y:S01]  /*0d30*/  LDS.128 R32, [R63+0x90] ;  /* 0x000090003f207984 */ /* 0x000ea20000000c00 */
[----:B------:R-:W-:Y:S01]  /*0d40*/  FFMA R9, R25, R9, R8 ;  /* 0x0000000919097223 */ /* 0x000fe20000000008 */
[C---:B------:R-:W-:Y:S01]  /*0d50*/  FFMA R41, R19.reuse, R11, R16 ;  /* 0x0000000b13297223 */ /* 0x040fe20000000010 */
[C---:B------:R-:W-:Y:S01]  /*0d60*/  FFMA R8, R22.reuse, R14, R21 ;  /* 0x0000000e16087223 */ /* 0x040fe20000000015 */
[----:B------:R-:W3:Y:S01]  /*0d70*/  LDS.128 R28, [R53.X4+UR5+0x1010] ;  /* 0x00101005351c7984 */ /* 0x000ee20008004c00 */
[----:B------:R-:W-:Y:S01]  /*0d80*/  FFMA R43, R19, R15, R18 ;  /* 0x0000000f132b7223 */ /* 0x000fe20000000012 */
[-C--:B------:R-:W-:Y:S01]  /*0d90*/  FFMA R22, R22, R10.reuse, R17 ;  /* 0x0000000a16167223 */ /* 0x080fe20000000011 */
[----:B------:R-:W-:Y:S01]  /*0da0*/  FFMA R13, R25, R13, R12 ;  /* 0x0000000d190d7223 */ /* 0x000fe2000000000c */
[----:B------:R-:W4:Y:S01]  /*0db0*/  LDS.128 R16, [R53.X4+UR5+0x1090] ;  /* 0x0010900535107984 */ /* 0x000f220008004c00 */
[C---:B------:R-:W-:Y:S01]  /*0dc0*/  FFMA R10, R26.reuse, R10, R9 ;  /* 0x0000000a1a0a7223 */ /* 0x040fe20000000009 */
[C---:B------:R-:W-:Y:S01]  /*0dd0*/  FFMA R9, R23.reuse, R11, R22 ;  /* 0x0000000b17097223 */ /* 0x040fe20000000016 */
[----:B------:R-:W-:Y:S01]  /*0de0*/  FFMA R14, R26, R14, R13 ;  /* 0x0000000e1a0e7223 */ /* 0x000fe2000000000d */
[----:B------:R-:W-:Y:S01]  /*0df0*/  FFMA R23, R23, R15, R8 ;  /* 0x0000000f17177223 */ /* 0x000fe20000000008 */
[----:B------:R-:W-:-:S02]  /*0e00*/  FFMA R11, R27, R11, R10 ;  /* 0x0000000b1b0b7223 */ /* 0x000fc4000000000a */
[----:B------:R-:W-:Y:S02]  /*0e10*/  FFMA R15, R27, R15, R14 ;  /* 0x0000000f1b0f7223 */ /* 0x000fe4000000000e */
[----:B------:R-:W-:Y:S01]  /*0e20*/  LDS.128 R24, [R53.X4+UR5+0x1020] ;  /* 0x0010200535187984 */ /* 0x000fe20008004c00 */
[C---:B-1----:R-:W-:Y:S01]  /*0e30*/  FFMA R12, R44.reuse, R36, R41 ;  /* 0x000000242c0c7223 */ /* 0x042fe20000000029 */
[----:B--2---:R-:W-:-:S03]  /*0e40*/  FFMA R44, R44, R32, R43 ;  /* 0x000000202c2c7223 */ /* 0x004fc6000000002b */
[C---:B------:R-:W-:Y:S01]  /*0e50*/  FFMA R13, R45.reuse, R37, R12 ;  /* 0x000000252d0d7223 */ /* 0x040fe2000000000c */
[----:B------:R-:W1:Y:S01]  /*0e60*/  LDS.128 R40, [R53.X4+UR5+0x90] ;  /* 0x0000900535287984 */ /* 0x000e620008004c00 */
[-C--:B------:R-:W-:Y:S01]  /*0e70*/  FFMA R45, R45, R33.reuse, R44 ;  /* 0x000000212d2d7223 */ /* 0x080fe2000000002c */
[----:B---3--:R-:W-:Y:S01]  /*0e80*/  FFMA R8, R28, R32, R67 ;  /* 0x000000201c087223 */ /* 0x008fe20000000043 */
[----:B------:R-:W-:Y:S01]  /*0e90*/  FFMA R10, R46, R38, R13 ;  /* 0x000000262e0a7223 */ /* 0x000fe2000000000d */
[----:B------:R-:W-:Y:S01]  /*0ea0*/  FFMA R28, R28, R36, R65 ;  /* 0x000000241c1c7223 */ /* 0x000fe20000000041 */
[----:B------:R-:W-:Y:S01]  /*0eb0*/  FFMA R46, R46, R34, R45 ;  /* 0x000000222e2e7223 */ /* 0x000fe2000000002d */
[----:B------:R-:W-:Y:S01]  /*0ec0*/  FFMA R13, R29, R33, R8 ;  /* 0x000000211d0d7223 */ /* 0x000fe20000000008 */
[----:B------:R-:W-:Y:S01]  /*0ed0*/  FFMA R45, R47, R39, R10 ;  /* 0x000000272f2d7223 */ /* 0x000fe2000000000a */
[-C--:B------:R-:W-:Y:S01]  /*0ee0*/  FFMA R29, R29, R37.reuse, R28 ;  /* 0x000000251d1d7223 */ /* 0x080fe2000000001c */
[C---:B----4-:R-:W-:Y:S01]  /*0ef0*/  FFMA R10, R16.reuse, R36, R9 ;  /* 0x00000024100a7223 */ /* 0x050fe20000000009 */
[----:B------:R-:W-:Y:S01]  /*0f00*/  FFMA R8, R16, R32, R23 ;  /* 0x0000002010087223 */ /* 0x000fe20000000017 */
[C---:B------:R-:W-:Y:S01]  /*0f10*/  FFMA R16, R30.reuse, R34, R13 ;  /* 0x000000221e107223 */ /* 0x040fe2000000000d */
[----:B------:R-:W-:Y:S01]  /*0f20*/  FFMA R30, R30, R38, R29 ;  /* 0x000000261e1e7223 */ /* 0x000fe2000000001d */
[C---:B------:R-:W-:Y:S01]  /*0f30*/  FFMA R29, R17.reuse, R37, R10 ;  /* 0x00000025111d7223 */ /* 0x040fe2000000000a */
[----:B------:R-:W-:Y:S01]  /*0f40*/  FFMA R17, R17, R33, R8 ;  /* 0x0000002111117223 */ /* 0x000fe20000000008 */
[----:B------:R-:W-:Y:S01]  /*0f50*/  LDS.128 R20, [R53.X4+UR5+0x20] ;  /* 0x0000200535147984 */ /* 0x000fe20008004c00 */
[----:B------:R-:W-:Y:S01]  /*0f60*/  FFMA R47, R47, R35, R46 ;  /* 0x000000232f2f7223 */ /* 0x000fe2000000002e */
[C---:B-1----:R-:W-:Y:S01]  /*0f70*/  FFMA R36, R40.reuse, R36, R11 ;  /* 0x0000002428247223 */ /* 0x042fe2000000000b */
[----:B------:R-:W-:Y:S01]  /*0f80*/  FFMA R32, R40, R32, R15 ;  /* 0x0000002028207223 */ /* 0x000fe2000000000f */
[----:B------:R-:W1:Y:S03]  /*0f90*/  LDS.128 R8, [R63+0x20] ;  /* 0x000020003f087984 */ /* 0x000e660000000c00 */
[C---:B------:R-:W-:Y:S01]  /*0fa0*/  FFMA R65, R41.reuse, R33, R32 ;  /* 0x0000002129417223 */ /* 0x040fe20000000020 */
[----:B------:R-:W2:Y:S01]  /*0fb0*/  LDS.128 R12, [R63+0xa0] ;  /* 0x0000a0003f0c7984 */ /* 0x000ea20000000c00 */
[----:B------:R-:W-:Y:S01]  /*0fc0*/  FFMA R41, R41, R37, R36 ;  /* 0x0000002529297223 */ /* 0x000fe20000000024 */
[C---:B------:R-:W-:Y:S01]  /*0fd0*/  FFMA R37, R31.reuse, R35, R16 ;  /* 0x000000231f257223 */ /* 0x040fe20000000010 */
[C---:B------:R-:W-:Y:S01]  /*0fe0*/  FFMA R16, R18.reuse, R34, R17 ;  /* 0x0000002212107223 */ /* 0x040fe20000000011 */
[-C--:B------:R-:W-:Y:S01]  /*0ff0*/  FFMA R33, R31, R39.reuse, R30 ;  /* 0x000000271f217223 */ /* 0x080fe2000000001e */
[-C--:B------:R-:W-:Y:S01]  /*1000*/  FFMA R18, R18, R38.reuse, R29 ;  /* 0x0000002612127223 */ /* 0x080fe2000000001d */
[C---:B------:R-:W-:Y:S01]  /*1010*/  FFMA R38, R42.reuse, R38, R41 ;  /* 0x000000262a267223 */ /* 0x040fe20000000029 */
[----:B------:R-:W3:Y:S01]  /*1020*/  LDS.128 R28, [R53.X4+UR5+0x10a0] ;  /* 0x0010a005351c7984 */ /* 0x000ee20008004c00 */
[----:B------:R-:W-:Y:S01]  /*1030*/  FFMA R34, R42, R34, R65 ;  /* 0x000000222a227223 */ /* 0x000fe20000000041 */
[C---:B------:R-:W-:Y:S01]  /*1040*/  FFMA R41, R19.reuse, R39, R18 ;  /* 0x0000002713297223 */ /* 0x040fe20000000012 */
[----:B------:R-:W-:Y:S01]  /*1050*/  FFMA R65, R19, R35, R16 ;  /* 0x0000002313417223 */ /* 0x000fe20000000010 */
[C---:B------:R-:W-:Y:S01]  /*1060*/  FFMA R39, R43.reuse, R39, R38 ;  /* 0x000000272b277223 */ /* 0x040fe20000000026 */
[----:B------:R-:W4:Y:S01]  /*1070*/  LDS.128 R16, [R53.X4+UR5+0xa0] ;  /* 0x0000a00535107984 */ /* 0x000f220008004c00 */
[----:B------:R-:W-:Y:S01]  /*1080*/  FFMA R35, R43, R35, R34 ;  /* 0x000000232b237223 */ /* 0x000fe20000000022 */
[C---:B-1----:R-:W-:Y:S01]  /*1090*/  FFMA R32, R20.reuse, R8, R45 ;  /* 0x0000000814207223 */ /* 0x042fe2000000002d */
[----:B--2---:R-:W-:-:S03]  /*10a0*/  FFMA R20, R20, R12, R47 ;  /* 0x0000000c14147223 */ /* 0x004fc6000000002f */
[C---:B------:R-:W-:Y:S01]  /*10b0*/  FFMA R43, R21.reuse, R9, R32 ;  /* 0x00000009152b7223 */ /* 0x040fe20000000020 */
[----:B------:R-:W-:Y:S01]  /*10c0*/  FFMA R21, R21, R13, R20 ;  /* 0x0000000d15157223 */ /* 0x000fe20000000014 */
[C---:B------:R-:W-:Y:S01]  /*10d0*/  FFMA R20, R24.reuse, R8, R33 ;  /* 0x0000000818147223 */ /* 0x040fe20000000021 */
[----:B------:R-:W-:Y:S01]  /*10e0*/  FFMA R24, R24, R12, R37 ;  /* 0x0000000c18187223 */ /* 0x000fe20000000025 */
[C---:B------:R-:W-:Y:S01]  /*10f0*/  FFMA R32, R22.reuse, R10, R43 ;  /* 0x0000000a16207223 */ /* 0x040fe2000000002b */
[----:B------:R-:W-:Y:S01]  /*1100*/  FFMA R22, R22, R14, R21 ;  /* 0x0000000e16167223 */ /* 0x000fe20000000015 */
[C---:B------:R-:W-:Y:S01]  /*1110*/  FFMA R21, R25.reuse, R9, R20 ;  /* 0x0000000919157223 */ /* 0x040fe20000000014 */
[----:B------:R-:W-:Y:S01]  /*1120*/  FFMA R25, R25, R13, R24 ;  /* 0x0000000d19197223 */ /* 0x000fe20000000018 */
[----:B---3--:R-:W-:Y:S01]  /*1130*/  FFMA R20, R28, R8, R41 ;  /* 0x000000081c147223 */ /* 0x008fe20000000029 */
[C---:B------:R-:W-:Y:S01]  /*1140*/  FFMA R47, R23.reuse, R15, R22 ;  /* 0x0000000f172f7223 */ /* 0x040fe20000000016 */
[C---:B------:R-:W-:Y:S01]  /*1150*/  FFMA R22, R26.reuse, R10, R21 ;  /* 0x0000000a1a167223 */ /* 0x040fe20000000015 */
[----:B------:R-:W-:Y:S01]  /*1160*/  FFMA R26, R26, R14, R25 ;  /* 0x0000000e1a1a7223 */ /* 0x000fe20000000019 */
[-C--:B------:R-:W-:Y:S01]  /*1170*/  FFMA R28, R28, R12.reuse, R65 ;  /* 0x0000000c1c1c7223 */ /* 0x080fe20000000041 */
[-C--:B------:R-:W-:Y:S01]  /*1180*/  FFMA R45, R23, R11.reuse, R32 ;  /* 0x0000000b172d7223 */ /* 0x080fe20000000020 */
[C---:B------:R-:W-:Y:S01]  /*1190*/  FFMA R65, R27.reuse, R11, R22 ;  /* 0x0000000b1b417223 */ /* 0x040fe20000000016 */
[----:B------:R-:W-:Y:S01]  /*11a0*/  FFMA R67, R27, R15, R26 ;  /* 0x0000000f1b437223 */ /* 0x000fe2000000001a */
[C---:B------:R-:W-:Y:S01]  /*11b0*/  FFMA R33, R29.reuse, R9, R20 ;  /* 0x000000091d217223 */ /* 0x040fe20000000014 */
[----:B------:R-:W-:Y:S01]  /*11c0*/  LDS.128 R40, [R53.X4+UR5+0x30] ;  /* 0x0000300535287984 */ /* 0x000fe20008004c00 */
[-C--:B------:R-:W-:Y:S01]  /*11d0*/  FFMA R29, R29, R13.reuse, R28 ;  /* 0x0000000d1d1d7223 */ /* 0x080fe2000000001c */
[C---:B----4-:R-:W-:Y:S01]  /*11e0*/  FFMA R12, R16.reuse, R12, R35 ;  /* 0x0000000c100c7223 */ /* 0x050fe20000000023 */
[----:B------:R-:W-:Y:S01]  /*11f0*/  FFMA R28, R16, R8, R39 ;  /* 0x00000008101c7223 */ /* 0x000fe20000000027 */
[----:B------:R-:W1:Y:S01]  /*1200*/  LDS.128 R24, [R63+0x30] ;  /* 0x000030003f187984 */ /* 0x000e620000000c00 */
[C---:B------:R-:W-:Y:S01]  /*1210*/  FFMA R8, R30.reuse, R14, R29 ;  /* 0x0000000e1e087223 */ /* 0x040fe2000000001d */
[----:B------:R-:W-:Y:S01]  /*1220*/  FFMA R30, R30, R10, R33 ;  /* 0x0000000a1e1e7223 */ /* 0x000fe20000000021 */
[C---:B------:R-:W-:Y:S01]  /*1230*/  FFMA R29, R17.reuse, R13, R12 ;  /* 0x0000000d111d7223 */ /* 0x040fe2000000000c */
[----:B------:R-:W2:Y:S01]  /*1240*/  LDS.128 R20, [R63+0xb0] ;  /* 0x0000b0003f147984 */ /* 0x000ea20000000c00 */
[----:B------:R-:W-:Y:S01]  /*1250*/  FFMA R17, R17, R9, R28 ;  /* 0x0000000911117223 */ /* 0x000fe2000000001c */
[C---:B------:R-:W-:Y:S01]  /*1260*/  FFMA R9, R31.reuse, R11, R30 ;  /* 0x0000000b1f097223 */ /* 0x040fe2000000001e */
[----:B------:R-:W-:Y:S01]  /*1270*/  FFMA R13, R31, R15, R8 ;  /* 0x0000000f1f0d7223 */ /* 0x000fe20000000008 */
[----:B------:R-:W3:Y:S01]  /*1280*/  LDS.128 R36, [R53.X4+UR5+0x1030] ;  /* 0x0010300535247984 */ /* 0x000ee20008004c00 */
[C---:B------:R-:W-:Y:S01]  /*1290*/  FFMA R14, R18.reuse, R14, R29 ;  /* 0x0000000e120e7223 */ /* 0x040fe2000000001d */
[----:B------:R-:W-:-:S02]  /*12a0*/  FFMA R10, R18, R10, R17 ;  /* 0x0000000a120a7223 */ /* 0x000fc40000000011 */
[----:B------:R-:W4:Y:S01]  /*12b0*/  LDS.128 R28, [R53.X4+UR5+0x10b0] ;  /* 0x0010b005351c7984 */ /* 0x000f220008004c00 */
[C---:B------:R-:W-:Y:S01]  /*12c0*/  FFMA R15, R19.reuse, R15, R14 ;  /* 0x0000000f130f7223 */ /* 0x040fe2000000000e */
[----:B------:R-:W-:Y:S02]  /*12d0*/  FFMA R11, R19, R11, R10 ;  /* 0x0000000b130b7223 */ /* 0x000fe4000000000a */
        /* <DEDUP_REMOVED lines=22> */
[-C--:B------:R-:W-:Y:S01]  /*1440*/  FFMA R29, R29, R21.reuse, R36 ;  /* 0x000000151d1d7223 */ /* 0x080fe20000000024 */
[----:B------:R-:W2:Y:S01]  /*1450*/  LDS.128 R16, [R63+0xc0] ;  /* 0x0000c0003f107984 */ /* 0x000ea20000000c00 */
[----:B------:R-:W-:Y:S01]  /*1460*/  FFMA R21, R33, R21, R20 ;  /* 0x0000001521157223 */ /* 0x000fe20000000014 */
[C---:B------:R-:W-:Y:S01]  /*1470*/  FFMA R45, R43.reuse, R27, R40 ;  /* 0x0000001b2b2d7223 */ /* 0x040fe20000000028 */
[C---:B------:R-:W-:Y:S01]  /*1480*/  FFMA R20, R30.reuse, R22, R29 ;  /* 0x000000161e147223 */ /* 0x040fe2000000001d */
[----:B------:R-:W3:Y:S01]  /*1490*/  LDS.128 R36, [R53.X4+UR5+0x1040] ;  /* 0x0010400535247984 */ /* 0x000ee20008004c00 */
[----:B------:R-:W-:Y:S01]  /*14a0*/  FFMA R47, R43, R23, R42 ;  /* 0x000000172b2f7223 */ /* 0x000fe2000000002a */
[----:B------:R-:W-:Y:S01]  /*14b0*/  FFMA R30, R30, R26, R41 ;  /* 0x0000001a1e1e7223 */ /* 0x000fe20000000029 */
[----:B------:R-:W-:Y:S01]  /*14c0*/  FFMA R25, R33, R25, R24 ;  /* 0x0000001921197223 */ /* 0x000fe20000000018 */
[----:B------:R-:W4:Y:S01]  /*14d0*/  LDS.128 R40, [R53.X4+UR5+0x10c0] ;  /* 0x0010c00535287984 */ /* 0x000f220008004c00 */
[C---:B------:R-:W-:Y:S01]  /*14e0*/  FFMA R22, R34.reuse, R22, R21 ;  /* 0x0000001622167223 */ /* 0x040fe20000000015 */
[C---:B------:R-:W-:Y:S01]  /*14f0*/  FFMA R21, R31.reuse, R27, R30 ;  /* 0x0000001b1f157223 */ /* 0x040fe2000000001e */
[----:B------:R-:W-:Y:S01]  /*1500*/  FFMA R26, R34, R26, R25 ;  /* 0x0000001a221a7223 */ /* 0x000fe20000000019 */
[-C--:B------:R-:W-:Y:S01]  /*1510*/  FFMA R31, R31, R23.reuse, R20 ;  /* 0x000000171f1f7223 */ /* 0x080fe20000000014 */
[----:B------:R-:W-:-:S02]  /*1520*/  FFMA R23, R35, R23, R22 ;  /* 0x0000001723177223 */ /* 0x000fc40000000016 */
[----:B------:R-:W-:Y:S01]  /*1530*/  FFMA R27, R35, R27, R26 ;  /* 0x0000001b231b7223 */ /* 0x000fe2000000001a */
        /* <DEDUP_REMOVED lines=10> */
[C---:B----4-:R-:W-:Y:S01]  /*15e0*/  FFMA R8, R40.reuse, R12, R21 ;  /* 0x0000000c28087223 */ /* 0x050fe20000000015 */
[C---:B------:R-:W-:Y:S01]  /*15f0*/  FFMA R65, R11.reuse, R15, R20 ;  /* 0x0000000f0b417223 */ /* 0x040fe20000000014 */
[----:B------:R-:W-:Y:S01]  /*1600*/  FFMA R67, R11, R19, R10 ;  /* 0x000000130b437223 */ /* 0x000fe2000000000a */
[----:B------:R-:W-:Y:S01]  /*1610*/  FFMA R40, R40, R16, R31 ;  /* 0x0000001028287223 */ /* 0x000fe2000000001f */
[----:B------:R-:W-:Y:S01]  /*1620*/  FFMA R32, R38, R18, R9 ;  /* 0x0000001226207223 */ /* 0x000fe20000000009 */
[C---:B------:R-:W-:Y:S01]  /*1630*/  FFMA R33, R41.reuse, R13, R8 ;  /* 0x0000000d29217223 */ /* 0x040fe20000000008 */
[----:B------:R-:W-:Y:S01]  /*1640*/  LDS.128 R28, [R53.X4+UR5+0x50] ;  /* 0x00005005351c7984 */ /* 0x000fe20008004c00 */
[----:B------:R-:W-:Y:S01]  /*1650*/  FFMA R41, R41, R17, R40 ;  /* 0x0000001129297223 */ /* 0x000fe20000000028 */
[----:B------:R-:W-:-:S02]  /*1660*/  FFMA R37, R37, R13, R36 ;  /* 0x0000000d25257223 */ /* 0x000fc40000000024 */
[----:B------:R-:W2:Y:S02]  /*1670*/  LDS.128 R8, [R63+0x50] ;  /* 0x000050003f087984 */ /* 0x000ea40000000c00 */
[----:B------:R-:W-:Y:S01]  /*1680*/  FFMA R38, R38, R14, R37 ;  /* 0x0000000e26267223 */ /* 0x000fe20000000025 */
[C---:B-1----:R-:W-:Y:S01]  /*1690*/  FFMA R16, R44.reuse, R16, R23 ;  /* 0x000000102c107223 */ /* 0x042fe20000000017 */
[----:B------:R-:W-:Y:S01]  /*16a0*/  FFMA R12, R44, R12, R27 ;  /* 0x0000000c2c0c7223 */ /* 0x000fe2000000001b */
[----:B------:R-:W1:Y:S02]  /*16b0*/  LDS.128 R20, [R63+0xd0] ;  /* 0x0000d0003f147984 */ /* 0x000e640000000c00 */
[C---:B------:R-:W-:Y:S01]  /*16c0*/  FFMA R35, R45.reuse, R17, R16 ;  /* 0x000000112d237223 */ /* 0x040fe20000000010 */
[----:B------:R-:W-:Y:S01]  /*16d0*/  FFMA R45, R45, R13, R12 ;  /* 0x0000000d2d2d7223 */ /* 0x000fe2000000000c */
[----:B------:R-:W3:Y:S01]  /*16e0*/  LDS.128 R24, [R53.X4+UR5+0x1050] ;  /* 0x0010500535187984 */ /* 0x000ee20008004c00 */
[C---:B------:R-:W-:Y:S01]  /*16f0*/  FFMA R12, R42.reuse, R18, R41 ;  /* 0x000000122a0c7223 */ /* 0x040fe20000000029 */
[C---:B------:R-:W-:Y:S01]  /*1700*/  FFMA R17, R39.reuse, R19, R32 ;  /* 0x0000001327117223 */ /* 0x040fe20000000020 */
[----:B------:R-:W-:Y:S01]  /*1710*/  FFMA R42, R42, R14, R33 ;  /* 0x0000000e2a2a7223 */ /* 0x000fe20000000021 */
[C---:B------:R-:W-:Y:S01]  /*1720*/  FFMA R18, R46.reuse, R18, R35 ;  /* 0x000000122e127223 */ /* 0x040fe20000000023 */
[-C--:B------:R-:W-:Y:S01]  /*1730*/  FFMA R13, R39, R15.reuse, R38 ;  /* 0x0000000f270d7223 */ /* 0x080fe20000000026 */
[----:B------:R-:W4:Y:S01]  /*1740*/  LDS.128 R32, [R53.X4+UR5+0x10d0] ;  /* 0x0010d00535207984 */ /* 0x000f220008004c00 */
[C---:B------:R-:W-:Y:S01]  /*1750*/  FFMA R41, R43.reuse, R15, R42 ;  /* 0x0000000f2b297223 */ /* 0x040fe2000000002a */
[-C--:B------:R-:W-:Y:S01]  /*1760*/  FFMA R43, R43, R19.reuse, R12 ;  /* 0x000000132b2b7223 */ /* 0x080fe2000000000c */
[----:B------:R-:W-:Y:S01]  /*1770*/  FFMA R14, R46, R14, R45 ;  /* 0x0000000e2e0e7223 */ /* 0x000fe2000000002d */
[----:B------:R-:W5:Y:S01]  /*1780*/  LDS.128 R36, [R53.X4+UR5+0xd0] ;  /* 0x0000d00535247984 */ /* 0x000f620008004c00 */
[C---:B------:R-:W-:Y:S01]  /*1790*/  FFMA R19, R47.reuse, R19, R18 ;  /* 0x000000132f137223 */ /* 0x040fe20000000012 */
[----:B--2---:R-:W-:Y:S01]  /*17a0*/  FFMA R12, R28, R8, R65 ;  /* 0x000000081c0c7223 */ /* 0x004fe20000000041 */
[----:B------:R-:W-:-:S03]  /*17b0*/  FFMA R15, R47, R15, R14 ;  /* 0x0000000f2f0f7223 */ /* 0x000fc6000000000e */
[----:B------:R-:W-:-:S04]  /*17c0*/  FFMA R45, R29, R9, R12 ;  /* 0x000000091d2d7223 */ /* 0x000fc8000000000c */
[----:B------:R-:W-:-:S04]  /*17d0*/  FFMA R14, R30, R10, R45 ;  /* 0x0000000a1e0e7223 */ /* 0x000fc8000000002d */
[----:B------:R-:W-:Y:S01]  /*17e0*/  FFMA R45, R31, R11, R14 ;  /* 0x0000000b1f2d7223 */ /* 0x000fe2000000000e */
[----:B-1----:R-:W-:Y:S01]  /*17f0*/  FFMA R28, R28, R20, R67 ;  /* 0x000000141c1c7223 */ /* 0x002fe20000000043 */
[C---:B---3--:R-:W-:Y:S01]  /*1800*/  FFMA R12, R24.reuse, R8, R13 ;  /* 0x00000008180c7223 */ /* 0x048fe2000000000d */
[-C--:B------:R-:W-:Y:S02]  /*1810*/  FFMA R24, R24, R20.reuse, R17 ;  /* 0x0000001418187223 */ /* 0x080fe40000000011 */
[----:B------:R-:W-:Y:S01]  /*1820*/  FFMA R29, R29, R21, R28 ;  /* 0x000000151d1d7223 */ /* 0x000fe2000000001c */
[C---:B------:R-:W-:Y:S01]  /*1830*/  FFMA R13, R25.reuse, R9, R12 ;  /* 0x00000009190d7223 */ /* 0x040fe2000000000c */
[-C--:B------:R-:W-:Y:S01]  /*1840*/  FFMA R25, R25, R21.reuse, R24 ;  /* 0x0000001519197223 */ /* 0x080fe20000000018 */
[C---:B----4-:R-:W-:Y:S01]  /*1850*/  FFMA R12, R32.reuse, R20, R43 ;  /* 0x00000014200c7223 */ /* 0x050fe2000000002b */
[----:B------:R-:W-:Y:S01]  /*1860*/  FFMA R32, R32, R8, R41 ;  /* 0x0000000820207223 */ /* 0x000fe20000000029 */
[C---:B------:R-:W-:Y:S01]  /*1870*/  FFMA R14, R26.reuse, R10, R13 ;  /* 0x0000000a1a0e7223 */ /* 0x040fe2000000000d */
[-C--:B------:R-:W-:Y:S01]  /*1880*/  FFMA R26, R26, R22.reuse, R25 ;  /* 0x000000161a1a7223 */ /* 0x080fe20000000019 */
[C---:B------:R-:W-:Y:S01]  /*1890*/  FFMA R13, R33.reuse, R21, R12 ;  /* 0x00000015210d7223 */ /* 0x040fe2000000000c */
[----:B------:R-:W-:Y:S01]  /*18a0*/  FFMA R30, R30, R22, R29 ;  /* 0x000000161e1e7223 */ /* 0x000fe2000000001d */
[----:B------:R-:W-:Y:S01]  /*18b0*/  FFMA R33, R33, R9, R32 ;  /* 0x0000000921217223 */ /* 0x000fe20000000020 */
[C---:B-----5:R-:W-:Y:S01]  /*18c0*/  FFMA R20, R36.reuse, R20, R19 ;  /* 0x0000001424147223 */ /* 0x060fe20000000013 */
[----:B------:R-:W-:Y:S01]  /*18d0*/  FFMA R36, R36, R8, R15 ;  /* 0x0000000824247223 */ /* 0x000fe2000000000f */
[C---:B------:R-:W-:Y:S01]  /*18e0*/  FFMA R8, R34.reuse, R22, R13 ;  /* 0x0000001622087223 */ /* 0x040fe2000000000d */
[C---:B------:R-:W-:Y:S01]  /*18f0*/  FFMA R65, R27.reuse, R11, R14 ;  /* 0x0000000b1b417223 */ /* 0x040fe2000000000e */
[-C--:B------:R-:W-:Y:S01]  /*1900*/  FFMA R67, R27, R23.reuse, R26 ;  /* 0x000000171b437223 */ /* 0x080fe2000000001a */
[----:B------:R-:W-:Y:S01]  /*1910*/  FFMA R34, R34, R10, R33 ;  /* 0x0000000a22227223 */ /* 0x000fe20000000021 */
[----:B------:R-:W-:Y:S01]  /*1920*/  FFMA R47, R31, R23, R30 ;  /* 0x000000171f2f7223 */ /* 0x000fe2000000001e */
[C---:B------:R-:W-:Y:S01]  /*1930*/  FFMA R33, R37.reuse, R21, R20 ;  /* 0x0000001525217223 */ /* 0x040fe20000000014 */
[----:B------:R-:W-:Y:S01]  /*1940*/  LDS.128 R12, [R53.X4+UR5+0x60] ;  /* 0x00006005350c7984 */ /* 0x000fe20008004c00 */
[----:B------:R-:W-:Y:S01]  /*1950*/  FFMA R37, R37, R9, R36 ;  /* 0x0000000925257223 */ /* 0x000fe20000000024 */
[C---:B------:R-:W-:Y:S01]  /*1960*/  FFMA R9, R35.reuse, R11, R34 ;  /* 0x0000000b23097223 */ /* 0x040fe20000000022 */
[----:B------:R-:W-:Y:S01]  /*1970*/  FFMA R21, R35, R23, R8 ;  /* 0x0000001723157223 */ /* 0x000fe20000000008 */
[----:B------:R-:W1:Y:S01]  /*1980*/  LDS.128 R24, [R63+0x60] ;  /* 0x000060003f187984 */ /* 0x000e620000000c00 */
[C---:B------:R-:W-:Y:S01]  /*1990*/  FFMA R22, R38.reuse, R22, R33 ;  /* 0x0000001626167223 */ /* 0x040fe20000000021 */
[----:B------:R-:W-:-:S02]  /*19a0*/  FFMA R10, R38, R10, R37 ;  /* 0x0000000a260a7223 */ /* 0x000fc40000000025 */
[----:B------:R-:W2:Y:S01]  /*19b0*/  LDS.128 R28, [R63+0xe0] ;  /* 0x0000e0003f1c7984 */ /* 0x000ea20000000c00 */
[C---:B------:R-:W-:Y:S01]  /*19c0*/  FFMA R23, R39.reuse, R23, R22 ;  /* 0x0000001727177223 */ /* 0x040fe20000000016 */
[----:B------:R-:W-:Y:S02]  /*19d0*/  FFMA R11, R39, R11, R10 ;  /* 0x0000000b270b7223 */ /* 0x000fe4000000000a */
[----:B------:R-:W3:Y:S04]  /*19e0*/  LDS.128 R16, [R53.X4+UR5+0x1060] ;  /* 0x0010600535107984 */ /* 0x000ee80008004c00 */
[----:B------:R-:W4:Y:S04]  /*19f0*/  LDS.128 R32, [R53.X4+UR5+0x10e0] ;  /* 0x0010e00535207984 */ /* 0x000f280008004c00 */
[----:B------:R-:W5:Y:S04]  /*1a00*/  LDS.128 R40, [R53.X4+UR5+0xe0] ;  /* 0x0000e00535287984 */ /* 0x000f680008004c00 */
[----:B------:R-:W-:Y:S01]  /*1a10*/  LDS.128 R36, [R63+0xf0] ;  /* 0x0000f0003f247984 */ /* 0x000fe20000000c00 */
[C---:B-1----:R-:W-:Y:S01]  /*1a20*/  FFMA R10, R12.reuse, R24, R45 ;  /* 0x000000180c0a7223 */ /* 0x042fe2000000002d */
[----:B--2---:R-:W-:-:S02]  /*1a30*/  FFMA R12, R12, R28, R47 ;  /* 0x0000001c0c0c7223 */ /* 0x004fc4000000002f */
[----:B------:R-:W-:Y:S01]  /*1a40*/  LDS.128 R44, [R53.X4+UR5+0x1070] ;  /* 0x00107005352c7984 */ /* 0x000fe20008004c00 */
[C---:B---3--:R-:W-:Y:S01]  /*1a50*/  FFMA R8, R16.reuse, R24, R65 ;  /* 0x0000001810087223 */ /* 0x048fe20000000041 */
[-C--:B------:R-:W-:Y:S01]  /*1a60*/  FFMA R16, R16, R28.reuse, R67 ;  /* 0x0000001c10107223 */ /* 0x080fe20000000043 */
[C---:B------:R-:W-:Y:S01]  /*1a70*/  FFMA R67, R13.reuse, R29, R12 ;  /* 0x0000001d0d437223 */ /* 0x040fe2000000000c */
[-C--:B------:R-:W-:Y:S01]  /*1a80*/  FFMA R65, R13, R25.reuse, R10 ;  /* 0x000000190d417223 */ /* 0x080fe2000000000a */
[C---:B----4-:R-:W-:Y:S01]  /*1a90*/  FFMA R12, R32.reuse, R28, R21 ;  /* 0x0000001c200c7223 */ /* 0x050fe20000000015 */
[-C--:B------:R-:W-:Y:S01]  /*1aa0*/  FFMA R32, R32, R24.reuse, R9 ;  /* 0x0000001820207223 */ /* 0x080fe20000000009 */
[C---:B------:R-:W-:Y:S01]  /*1ab0*/  FFMA R13, R17.reuse, R25, R8 ;  /* 0x00000019110d7223 */ /* 0x040fe20000000008 */
[----:B------:R-:W-:Y:S01]  /*1ac0*/  FFMA R17, R17, R29, R16 ;  /* 0x0000001d11117223 */ /* 0x000fe20000000010 */
[C---:B-----5:R-:W-:Y:S01]  /*1ad0*/  FFMA R24, R40.reuse, R24, R11 ;  /* 0x0000001828187223 */ /* 0x060fe2000000000b */
[----:B------:R-:W-:Y:S01]  /*1ae0*/  FFMA R28, R40, R28, R23 ;  /* 0x0000001c281c7223 */ /* 0x000fe20000000017 */
[----:B------:R-:W-:Y:S01]  /*1af0*/  LDS.128 R8, [R53.X4+UR5+0x70] ;  /* 0x0000700535087984 */ /* 0x000fe20008004c00 */
[C---:B------:R-:W-:Y:S01]  /*1b00*/  FFMA R69, R33.reuse, R25, R32 ;  /* 0x0000001921457223 */ /* 0x040fe20000000020 */
[-C--:B------:R-:W-:Y:S01]  /*1b10*/  FFMA R33, R33, R29.reuse, R12 ;  /* 0x0000001d21217223 */ /* 0x080fe2000000000c */
[-C--:B------:R-:W-:Y:S01]  /*1b20*/  FFMA R12, R18, R26.reuse, R13 ;  /* 0x0000001a120c7223 */ /* 0x080fe2000000000d */
[----:B------:R1:W2:Y:S01]  /*1b30*/  LDS.128 R20, [R63+0x70] ;  /* 0x000070003f147984 */ /* 0x0002a20000000c00 */
[C---:B------:R-:W-:Y:S01]  /*1b40*/  FFMA R16, R14.reuse, R26, R65 ;  /* 0x0000001a0e107223 */ /* 0x040fe20000000041 */
[C---:B------:R-:W-:Y:S01]  /*1b50*/  FFMA R29, R41.reuse, R29, R28 ;  /* 0x0000001d291d7223 */ /* 0x040fe2000000001c */
[-C--:B------:R-:W-:Y:S01]  /*1b60*/  FFMA R14, R14, R30.reuse, R67 ;  /* 0x0000001e0e0e7223 */ /* 0x080fe20000000043 */
[----:B------:R-:W-:Y:S01]  /*1b70*/  FFMA R41, R41, R25, R24 ;  /* 0x0000001929297223 */ /* 0x000fe20000000018 */
[----:B------:R-:W-:Y:S01]  /*1b80*/  FFMA R18, R18, R30, R17 ;  /* 0x0000001e12127223 */ /* 0x000fe20000000011 */
[-C--:B------:R-:W-:Y:S01]  /*1b90*/  FFMA R25, R19, R27.reuse, R12 ;  /* 0x0000001b13197223 */ /* 0x080fe2000000000c */
[C---:B------:R-:W-:Y:S01]  /*1ba0*/  FFMA R17, R15.reuse, R27, R16 ;  /* 0x0000001b0f117223 */ /* 0x040fe20000000010 */
[C---:B------:R-:W-:Y:S01]  /*1bb0*/  FFMA R12, R34.reuse, R26, R69 ;  /* 0x0000001a220c7223 */ /* 0x040fe20000000045 */
[----:B------:R-:W-:Y:S01]  /*1bc0*/  FFMA R65, R15, R31, R14 ;  /* 0x0000001f0f417223 */ /* 0x000fe2000000000e */
[-C--:B------:R-:W-:Y:S01]  /*1bd0*/  FFMA R34, R34, R30.reuse, R33 ;  /* 0x0000001e22227223 */ /* 0x080fe20000000021 */
[C---:B------:R-:W-:Y:S01]  /*1be0*/  FFMA R30, R42.reuse, R30, R29 ;  /* 0x0000001e2a1e7223 */ /* 0x040fe2000000001d */
[----:B------:R-:W-:Y:S01]  /*1bf0*/  FFMA R29, R35, R27, R12 ;  /* 0x0000001b231d7223 */ /* 0x000fe2000000000c */
[----:B-1----:R-:W-:Y:S01]  /*1c00*/  FFMA R63, R19, R31, R18 ;  /* 0x0000001f133f7223 */ /* 0x002fe20000000012 */
[----:B------:R-:W1:Y:S01]  /*1c10*/  LDS.128 R12, [R53.X4+UR5+0x10f0] ;  /* 0x0010f005350c7984 */ /* 0x000e620008004c00 */
[----:B------:R-:W-:Y:S01]  /*1c20*/  FFMA R26, R42, R26, R41 ;  /* 0x0000001a2a1a7223 */ /* 0x000fe20000000029 */
[C---:B------:R-:W-:Y:S01]  /*1c30*/  LEA R41, R52.reuse, R57, 0xd ;  /* 0x0000003934297211 */ /* 0x040fe200078e68ff */
[-C--:B------:R-:W-:Y:S01]  /*1c40*/  FFMA R35, R35, R31.reuse, R34 ;  /* 0x0000001f23237223 */ /* 0x080fe20000000022 */
[C---:B------:R-:W-:Y:S01]  /*1c50*/  FFMA R31, R43.reuse, R31, R30 ;  /* 0x0000001f2b1f7223 */ /* 0x040fe2000000001e */
[----:B------:R-:W-:Y:S01]  /*1c60*/  FFMA R27, R43, R27, R26 ;  /* 0x0000001b2b1b7223 */ /* 0x000fe2000000001a */
[----:B------:R-:W-:Y:S01]  /*1c70*/  LEA R43, R52, R59, 0xc ;  /* 0x0000003b342b7211 */ /* 0x000fe200078e60ff */
[C---:B--2---:R-:W-:Y:S01]  /*1c80*/  FFMA R24, R8.reuse, R20, R17 ;  /* 0x0000001408187223 */ /* 0x044fe20000000011 */
[----:B------:R-:W-:Y:S01]  /*1c90*/  FFMA R8, R8, R36, R65 ;  /* 0x0000002408087223 */ /* 0x000fe20000000041 */
[----:B------:R-:W2:Y:S01]  /*1ca0*/  LDS.128 R16, [R53.X4+UR5+0xf0] ;  /* 0x0000f00535107984 */ /* 0x000ea20008004c00 */
[----:B------:R-:W-:Y:S01]  /*1cb0*/  USHF.L.U32 UR5, UR4, 0xd, URZ ;  /* 0x0000000d04057899 */ /* 0x000fe2000800063f */
[C---:B------:R-:W-:Y:S01]  /*1cc0*/  FFMA R33, R9.reuse, R21, R24 ;  /* 0x0000001509217223 */ /* 0x040fe20000000018 */
[----:B------:R-:W-:Y:S01]  /*1cd0*/  FFMA R9, R9, R37, R8 ;  /* 0x0000002509097223 */ /* 0x000fe20000000008 */
[----:B------:R-:W-:Y:S01]  /*1ce0*/  MOV R8, R50 ;  /* 0x0000003200087202 */ /* 0x000fe20000000f00 */
[----:B------:R-:W-:Y:S01]  /*1cf0*/  FFMA R24, R44, R36, R63 ;  /* 0x000000242c187223 */ /* 0x000fe2000000003f */
[C---:B------:R-:W-:Y:S01]  /*1d00*/  FFMA R32, R10.reuse, R22, R33 ;  /* 0x000000160a207223 */ /* 0x040fe20000000021 */
[----:B------:R-:W-:Y:S01]  /*1d10*/  FFMA R10, R10, R38, R9 ;  /* 0x000000260a0a7223 */ /* 0x000fe20000000009 */
[----:B------:R-:W-:Y:S01]  /*1d20*/  MOV R9, R49 ;  /* 0x0000003100097202 */ /* 0x000fe20000000f00 */
[----:B------:R-:W-:Y:S01]  /*1d30*/  FFMA R44, R44, R20, R25 ;  /* 0x000000142c2c7223 */ /* 0x000fe20000000019 */
[----:B------:R-:W-:Y:S01]  /*1d40*/  LEA R33, R52, R59, 0xd ;  /* 0x0000003b34217211 */ /* 0x000fe200078e68ff */
[----:B------:R-:W-:Y:S06]  /*1d50*/  BAR.SYNC 0x0 ;  /* 0x0000000000007b1d */ /* 0x000fec0000000000 */
[----:B------:R-:W-:Y:S01]  /*1d60*/  @!PT LDS RZ, [RZ] ;  /* 0x00000000fffff984 */ /* 0x000fe20000000800 */
[----:B------:R-:W-:Y:S01]  /*1d70*/  @!PT LDS RZ, [RZ] ;  /* 0x00000000fffff984 */ /* 0x000fe20000000800 */
[----:B------:R-:W-:Y:S01]  /*1d80*/  @!PT LDS RZ, [RZ] ;  /* 0x00000000fffff984 */ /* 0x000fe20000000800 */
[----:B------:R3:W-:Y:S01]  /*1d90*/  LDGSTS.E.BYPASS.128 [R33], [R8.64], !P1 ;  /* 0x0000000008217fae */ /* 0x0007e2000c901c48 */
[C---:B------:R-:W-:Y:S01]  /*1da0*/  FFMA R25, R45.reuse, R21, R44 ;  /* 0x000000152d197223 */ /* 0x040fe2000000002c */
[----:B------:R-:W-:Y:S01]  /*1db0*/  FFMA R45, R45, R37, R24 ;  /* 0x000000252d2d7223 */ /* 0x000fe20000000018 */
[----:B------:R-:W-:Y:S01]  /*1dc0*/  IADD3 R50, P3, R50, 0x80, RZ ;  /* 0x0000008032327810 */ /* 0x000fe20007f7e0ff */
[----:B------:R-:W-:Y:S01]  /*1dd0*/  FFMA R32, R11, R23, R32 ;  /* 0x000000170b207223 */ /* 0x000fe20000000020 */
[C---:B------:R-:W-:Y:S01]  /*1de0*/  FFMA R26, R46.reuse, R22, R25 ;  /* 0x000000162e1a7223 */ /* 0x040fe20000000019 */
[----:B------:R-:W-:Y:S01]  /*1df0*/  FFMA R24, R46, R38, R45 ;  /* 0x000000262e187223 */ /* 0x000fe2000000002d */
[----:B------:R-:W-:-:S02]  /*1e00*/  IADD3.X R49, RZ, R49, RZ, P3, !PT ;  /* 0x00000031ff317210 */ /* 0x000fc40001ffe4ff */
[C---:B------:R-:W-:Y:S01]  /*1e10*/  FFMA R46, R47.reuse, R23, R26 ;  /* 0x000000172f2e7223 */ /* 0x040fe2000000001a */
[-C--:B------:R-:W-:Y:S01]  /*1e20*/  FFMA R47, R47, R39.reuse, R24 ;  /* 0x000000272f2f7223 */ /* 0x080fe20000000018 */
[----:B---3--:R-:W-:Y:S01]  /*1e30*/  MOV R8, R48 ;  /* 0x0000003000087202 */ /* 0x008fe20000000f00 */
[----:B------:R-:W-:Y:S01]  /*1e40*/  FFMA R33, R11, R39, R10 ;  /* 0x000000270b217223 */ /* 0x000fe2000000000a */
[-C--:B------:R-:W-:Y:S01]  /*1e50*/  MOV R9, R7.reuse ;  /* 0x0000000700097202 */ /* 0x080fe20000000f00 */
[C---:B-1----:R-:W-:Y:S01]  /*1e60*/  FFMA R10, R12.reuse, R36, R35 ;  /* 0x000000240c0a7223 */ /* 0x042fe20000000023 */
[----:B------:R-:W-:Y:S01]  /*1e70*/  FFMA R12, R12, R20, R29 ;  /* 0x000000140c0c7223 */ /* 0x000fe2000000001d */
[----:B------:R-:W-:Y:S02]  /*1e80*/  IADD3 R48, P2, R48, 0x80, RZ ;  /* 0x0000008030307810 */ /* 0x000fe40007f5e0ff */
[----:B------:R1:W-:Y:S02]  /*1e90*/  LDGSTS.E.BYPASS.128 [R41], [R8.64], !P1 ;  /* 0x0000000008297fae */ /* 0x0003e4000c901c48 */
[----:B------:R-:W-:-:S02]  /*1ea0*/  IADD3.X R7, RZ, R7, RZ, P2, !PT ;  /* 0x00000007ff077210 */ /* 0x000fc400017fe4ff */
[----:B------:R-:W0:Y:S01]  /*1eb0*/  LDGDEPBAR ;  /* 0x00000000000079af */ /* 0x000e220000000000 */
[C---:B--2---:R-:W-:Y:S01]  /*1ec0*/  FFMA R36, R16.reuse, R36, R31 ;  /* 0x0000002410247223 */ /* 0x044fe2000000001f */
[----:B------:R-:W-:Y:S01]  /*1ed0*/  FFMA R16, R16, R20, R27 ;  /* 0x0000001410107223 */ /* 0x000fe2000000001b */
[----:B-1----:R-:W-:Y:S02]  /*1ee0*/  MOV R8, R6 ;  /* 0x0000000600087202 */ /* 0x002fe40000000f00 */
[----:B------:R-:W-:-:S05]  /*1ef0*/  MOV R9, R5 ;  /* 0x0000000500097202 */ /* 0x000fca0000000f00 */
[----:B------:R1:W-:Y:S01]  /*1f00*/  LDGSTS.E.BYPASS.128 [R43+0x8000], [R8.64], !P1 ;  /* 0x08000000082b7fae */ /* 0x0003e2000c901c48 */
[----:B------:R-:W-:-:S03]  /*1f10*/  IADD3 R6, P1, R6, 0x80, RZ ;  /* 0x0000008006067810 */ /* 0x000fc60007f3e0ff */
[----:B------:R-:W0:Y:S01]  /*1f20*/  LDGDEPBAR ;  /* 0x00000000000079af */ /* 0x000e220000000000 */
[----:B------:R-:W-:Y:S01]  /*1f30*/  IADD3.X R5, RZ, R5, RZ, P1, !PT ;  /* 0x00000005ff057210 */ /* 0x000fe20000ffe4ff */
[-C--:B-1----:R-:W-:Y:S01]  /*1f40*/  FFMA R9, R13, R37.reuse, R10 ;  /* 0x000000250d097223 */ /* 0x082fe2000000000a */
[----:B------:R-:W-:Y:S01]  /*1f50*/  FFMA R37, R17, R37, R36 ;  /* 0x0000002511257223 */ /* 0x000fe20000000024 */
[-C--:B------:R-:W-:Y:S01]  /*1f60*/  FFMA R13, R13, R21.reuse, R12 ;  /* 0x000000150d0d7223 */ /* 0x080fe2000000000c */
        /* <DEDUP_REMOVED lines=9> */
[----:B------:R-:W-:-:S04]  /*2000*/  DEPBAR.LE SB0, 0x6 ;  /* 0x000081800000791a */ /* 0x000fc80000000000 */
[----:B------:R-:W-:Y:S06]  /*2010*/  BAR.SYNC 0x0 ;  /* 0x0000000000007b1d */ /* 0x000fec0000000000 */
[----:B------:R-:W-:Y:S01]  /*2020*/  @P0 CALL.REL.NOINC `(.L_x_0) ;  /* 0x0000001000000944 */ /* 0x000fe20003c00000 */
[----:B------:R-:W-:Y:S05]  /*2030*/  BRA `(.L_x_1) ;  /* 0xffffea8000007947 */ /* 0x000fea000383ffff */
.L_x_0:
[----:B------:R-:W-:Y:S01]  /*2040*/  LOP3.LUT R3, R3, 0x1c, R58, 0xf8, !PT ;  /* 0x0000001c03037812 */ /* 0x000fe200078ef83a */
[----:B------:R-:W-:Y:S01]  /*2050*/  IMAD R56, R61, 0x24, R56 ;  /* 0x000000243d387824 */ /* 0x000fe200078e0238 */
[----:B------:R-:W-:Y:S01]  /*2060*/  LOP3.LUT R60, R60, 0x1e, RZ, 0xc0, !PT ;  /* 0x0000001e3c3c7812 */ /* 0x000fe200078ec0ff */
[----:B------:R-:W-:-:S04]  /*2070*/  DEPBAR.LE SB0, 0x0 ;  /* 0x000080000000791a */ /* 0x000fc80000000000 */
[C---:B------:R-:W-:Y:S01]  /*2080*/  ISETP.GE.AND P0, PT, R3.reuse, 0x80, PT ;  /* 0x000000800300780c */ /* 0x040fe20003f06270 */
[----:B------:R-:W-:Y:S01]  /*2090*/  IMAD R60, R60, 0x24, R55 ;  /* 0x000000243c3c7824 */ /* 0x000fe200078e0237 */
[----:B------:R-:W-:Y:S06]  /*20a0*/  BAR.SYNC 0x0 ;  /* 0x0000000000007b1d */ /* 0x000fec0000000000 */
[----:B------:R-:W-:Y:S01]  /*20b0*/  ISETP.LT.AND P1, PT, R0, R62, !P0 ;  /* 0x0000003e0000720c */ /* 0x000fe20004721270 */
[----:B------:R-:W-:Y:S01]  /*20c0*/  STS.64 [R60.X4], R32 ;  /* 0x000000203c007388 */ /* 0x000fe20000004a00 */
[----:B------:R-:W-:Y:S01]  /*20d0*/  CS2R R12, SRZ ;  /* 0x00000000000c7805 */ /* 0x000fe2000001ff00 */
[----:B------:R-:W-:Y:S01]  /*20e0*/  CS2R R14, SRZ ;  /* 0x00000000000e7805 */ /* 0x000fe2000001ff00 */
[----:B------:R-:W-:Y:S01]  /*20f0*/  IMAD.WIDE R6, R3, R4, c[0x0][0x160] ;  /* 0x0000580003067625 */ /* 0x000fe200078e0204 */
[----:B------:R-:W-:Y:S04]  /*2100*/  STS.64 [R60.X4+0x90], R38 ;  /* 0x000090263c007388 */ /* 0x000fe80000004a00 */
[----:B------:R-:W-:Y:S06]  /*2110*/  BAR.SYNC 0x0 ;  /* 0x0000000000007b1d */ /* 0x000fec0000000000 */
[----:B------:R-:W-:Y:S01]  /*2120*/  ISETP.LT.AND P0, PT, R2, R62, !P0 ;  /* 0x0000003e0200720c */ /* 0x000fe20004701270 */
[----:B------:R-:W1:Y:S01]  /*2130*/  LDS.128 R8, [R56.X4] ;  /* 0x0000000038087984 */ /* 0x000e620000004c00 */
[----:B------:R-:W-:-:S03]  /*2140*/  CS2R R16, SRZ ;  /* 0x0000000000107805 */ /* 0x000fc6000001ff00 */
[----:B------:R-:W-:Y:S06]  /*2150*/  BAR.SYNC 0x0 ;  /* 0x0000000000007b1d */ /* 0x000fec0000000000 */
[----:B------:R-:W-:Y:S04]  /*2160*/  STS.64 [R60.X4], R46 ;  /* 0x0000002e3c007388 */ /* 0x000fe80000004a00 */
[----:B------:R-:W-:Y:S04]  /*2170*/  STS.64 [R60.X4+0x90], R34 ;  /* 0x000090223c007388 */ /* 0x000fe80000004a00 */
[----:B------:R-:W-:Y:S06]  /*2180*/  BAR.SYNC 0x0 ;  /* 0x0000000000007b1d */ /* 0x000fec0000000000 */
[----:B------:R-:W1:Y:S01]  /*2190*/  @P1 LDG.E.EL.128 R12, [R6.64] ;  /* 0x00000008060c1981 */ /* 0x000e62000c2e1d00 */
[----:B------:R-:W-:-:S03]  /*21a0*/  CS2R R18, SRZ ;  /* 0x0000000000127805 */ /* 0x000fc6000001ff00 */
[----:B------:R-:W2:Y:S04]  /*21b0*/  LDS.128 R56, [R56.X4] ;  /* 0x0000000038387984 */ /* 0x000ea80000004c00 */
[----:B------:R-:W2:Y:S01]  /*21c0*/  @P0 LDG.E.EL.128 R16, [R6.64] ;  /* 0x0000000806100981 */ /* 0x000ea2000c2e1d00 */
[-C--:B------:R-:W-:Y:S01]  /*21d0*/  LEA R5, R0, R3.reuse, 0x7 ;  /* 0x0000000300057211 */ /* 0x080fe200078e38ff */
[----:B-1----:R-:W-:Y:S01]  /*21e0*/  FADD R12, R8, R12 ;  /* 0x0000000c080c7221 */ /* 0x002fe20000000000 */
[----:B------:R-:W-:Y:S01]  /*21f0*/  FADD R13, R9, R13 ;  /* 0x0000000d090d7221 */ /* 0x000fe20000000000 */
[----:B------:R-:W-:Y:S01]  /*2200*/  FADD R14, R10, R14 ;  /* 0x0000000e0a0e7221 */ /* 0x000fe20000000000 */
[----:B------:R-:W-:Y:S01]  /*2210*/  FADD R15, R11, R15 ;  /* 0x0000000f0b0f7221 */ /* 0x000fe20000000000 */
[----:B------:R-:W-:Y:S01]  /*2220*/  IMAD.WIDE R8, R5, R4, c[0x0][0x178] ;  /* 0x00005e0005087625 */ /* 0x000fe200078e0204 */
[----:B------:R-:W-:Y:S01]  /*2230*/  LEA R5, R2, R3, 0x7 ;  /* 0x0000000302057211 */ /* 0x000fe200078e38ff */
[----:B--2---:R-:W-:-:S03]  /*2240*/  FADD R16, R56, R16 ;  /* 0x0000001038107221 */ /* 0x004fc60000000000 */
[----:B------:R1:W-:Y:S01]  /*2250*/  @P1 STG.E.128 [R8.64], R12 ;  /* 0x0000000c08001986 */ /* 0x0003e2000c101d08 */
[----:B------:R-:W-:Y:S01]  /*2260*/  FADD R17, R57, R17 ;  /* 0x0000001139117221 */ /* 0x000fe20000000000 */
[----:B------:R-:W-:Y:S01]  /*2270*/  FADD R18, R58, R18 ;  /* 0x000000123a127221 */ /* 0x000fe20000000000 */
[----:B------:R-:W-:Y:S01]  /*2280*/  FADD R19, R59, R19 ;  /* 0x000000133b137221 */ /* 0x000fe20000000000 */
[----:B------:R-:W-:Y:S01]  /*2290*/  IMAD.WIDE R4, R5, R4, c[0x0][0x178] ;  /* 0x00005e0005047625 */ /* 0x000fe200078e0204 */
[----:B------:R-:W-:Y:S06]  /*22a0*/  @!P0 EXIT ;  /* 0x000000000000894d */ /* 0x000fec0003800000 */
[----:B------:R-:W-:Y:S01]  /*22b0*/  STG.E.128 [R4.64], R16 ;  /* 0x0000001004007986 */ /* 0x000fe2000c101d08 */
[----:B------:R-:W-:Y:S05]  /*22c0*/  EXIT ;  /* 0x000000000000794d */ /* 0x000fea0003800000 */
.L_x_2:
[----:B------:R-:W-:-:S00]  /*22d0*/  BRA `(.L_x_2) ;  /* 0xfffffff000007947 */ /* 0x000fc0000383ffff */
[----:B------:R-:W-:-:S00]  /*22e0*/  NOP ;  /* 0x0000000000007918 */ /* 0x000fc00000000000 */
        /* <DEDUP_REMOVED lines=9> */
.L_x_3:


//--------------------- .nv.shared.triton_mm      --------------------------
	.section	.nv.shared.triton_mm,"aw",@nobits
	.align	16
